// auto-generated by cutlass_sweep.gemm — config: {"arch": "sm_90", "cluster_m": 2, "cluster_n": 1, "dtype": "fp16", "stages": 4, "tile_k": 64, "tile_m": 64, "tile_n": 64}
#include "cutlass/cutlass.h"
#include "cutlass/gemm/collective/collective_builder.hpp"
#include "cutlass/gemm/device/gemm_universal_adapter.h"
#include "cutlass/gemm/kernel/gemm_universal.hpp"
#include "cutlass/epilogue/collective/collective_builder.hpp"

using ElemA = cutlass::half_t;
using ElemB = cutlass::half_t;
using ElemCD = cutlass::half_t;
using Acc  = float;
using TileShape    = cute::Shape<cute::_64, cute::_64, cute::_64>;
using ClusterShape = cute::Shape<cute::_2, cute::_1, cute::_1>;

using CollectiveEpilogue = typename cutlass::epilogue::collective::CollectiveBuilder<
    cutlass::arch::Sm90, cutlass::arch::OpClassTensorOp,
    TileShape, ClusterShape,
    cutlass::epilogue::collective::EpilogueTileAuto,
    Acc, Acc,
    ElemCD, cutlass::layout::RowMajor, 128 / cutlass::sizeof_bits<ElemCD>::value,
    ElemCD, cutlass::layout::RowMajor, 128 / cutlass::sizeof_bits<ElemCD>::value,
    cutlass::epilogue::collective::EpilogueScheduleAuto
  >::CollectiveOp;

using CollectiveMainloop = typename cutlass::gemm::collective::CollectiveBuilder<
    cutlass::arch::Sm90, cutlass::arch::OpClassTensorOp,
    ElemA, cutlass::layout::RowMajor, 128 / cutlass::sizeof_bits<ElemA>::value,
    ElemB, cutlass::layout::ColumnMajor, 128 / cutlass::sizeof_bits<ElemB>::value,
    Acc,
    TileShape, ClusterShape,
    cutlass::gemm::collective::StageCount<4>,
    cutlass::gemm::collective::KernelScheduleAuto
  >::CollectiveOp;

using GemmKernel = cutlass::gemm::kernel::GemmUniversal<
    cute::Shape<int,int,int,int>,
    CollectiveMainloop,
    CollectiveEpilogue
>;
using Gemm = cutlass::gemm::device::GemmUniversalAdapter<GemmKernel>;

// Force the device kernel symbol into the cubin without needing a host main.
auto* _anchor = &cutlass::device_kernel<GemmKernel>;


// ===== COMPILED SASS (sm_90a) =====

	.target	sm_90a

	.elftype	@"ET_EXEC"


//--------------------- .note.nv.tkinfo           --------------------------
	.section	.note.nv.tkinfo,"",@"SHT_NOTE"
	.sectionflags	@"SHF_NOTE_NV_TKINFO"
	.tkinfo
        /*0018*/ 	.word	0x00000002
        /*0030*/ 	.string	""
        /*0030*/ 	.string	"ptxas"
        /*0030*/ 	.string	"Cuda compilation tools, release 13.0, V13.0.88"
        /*0030*/ 	.string	"Build cuda_13.0.r13.0/compiler.36424714_0"
        /*0030*/ 	.string	"-arch sm_90a -m 64 "



//--------------------- .note.nv.cuinfo           --------------------------
	.section	.note.nv.cuinfo,"",@"SHT_NOTE"
	.sectionflags	@"SHF_NOTE_NV_CUINFO"
        /*0018*/ 	.short	0x0002
        /*001a*/ 	.short	0x005a
        /*001c*/ 	.short	0x0082
	.zero		2


//--------------------- .nv.info                  --------------------------
	.section	.nv.info,"",@"SHT_CUDA_INFO"
	.align	4


	//----- nvinfo : EIATTR_REGCOUNT
	.align		4
        /*0000*/ 	.byte	0x04, 0x2f
        /*0002*/ 	.short	(.L_15 - .L_14)
	.align		4
.L_14:
        /*0004*/ 	.word	index@(_ZN7cutlass13device_kernelINS_4gemm6kernel13GemmUniversalIN4cute5tupleIJiiiiEEENS1_10collective13CollectiveMmaINS1_34MainloopSm90TmaGmmaWarpSpecializedILi4ENS5_IJNS4_1CILi2EEENSA_ILi1EEESC_EEENS1_32KernelTmaWarpSpecializedPingpongEEENS5_IJNSA_ILi64EEESG_SG_EEENS_6half_tENS5_IJlSC_lEEESI_SJ_NS4_8TiledMMAINS4_8MMA_AtomIJNS4_4SM904GMMA25MMA_64x64x16_F32F16F16_SSILNSN_5MajorE0ELSP_0ELNSN_7ScaleInE1ELSQ_1EEEEEENS4_6LayoutINS5_IJSC_SC_SC_EEENS5_IJNSA_ILi0EEESV_SV_EEEEENS5_IJNS4_10UnderscoreESY_SY_EEEEENS4_13SM90_TMA_LOADENS4_14ComposedLayoutINS4_7SwizzleILi3ELi4ELi3EEENS4_18smem_ptr_flag_bitsILi16EEENST_INS5_IJNSA_ILi8EEESG_EEENS5_IJSG_SC_EEEEEEEvNS4_8identityENS4_23SM90_TMA_LOAD_MULTICASTES1B_vS1C_EENS_8epilogue10collective6detail29Sm90TmaWarpSpecializedAdapterINS1G_15DefaultEpilogueISI_SJ_SJ_NS1F_6thread17LinearCombinationISI_Li1EffLNS1K_9ScaleType4KindE0ELNS_15FloatRoundStyleE2ESI_EENS1_15EpilogueDefaultEEEEEvvEEEEvNT_6ParamsE)
        /*0008*/ 	.word	0x000000a8


	//----- nvinfo : EIATTR_FRAME_SIZE
	.align		4
.L_15:
        /*000c*/ 	.byte	0x04, 0x11
        /*000e*/ 	.short	(.L_17 - .L_16)
	.align		4
.L_16:
        /*0010*/ 	.word	index@(_ZN7cutlass13device_kernelINS_4gemm6kernel13GemmUniversalIN4cute5tupleIJiiiiEEENS1_10collective13CollectiveMmaINS1_34MainloopSm90TmaGmmaWarpSpecializedILi4ENS5_IJNS4_1CILi2EEENSA_ILi1EEESC_EEENS1_32KernelTmaWarpSpecializedPingpongEEENS5_IJNSA_ILi64EEESG_SG_EEENS_6half_tENS5_IJlSC_lEEESI_SJ_NS4_8TiledMMAINS4_8MMA_AtomIJNS4_4SM904GMMA25MMA_64x64x16_F32F16F16_SSILNSN_5MajorE0ELSP_0ELNSN_7ScaleInE1ELSQ_1EEEEEENS4_6LayoutINS5_IJSC_SC_SC_EEENS5_IJNSA_ILi0EEESV_SV_EEEEENS5_IJNS4_10UnderscoreESY_SY_EEEEENS4_13SM90_TMA_LOADENS4_14ComposedLayoutINS4_7SwizzleILi3ELi4ELi3EEENS4_18smem_ptr_flag_bitsILi16EEENST_INS5_IJNSA_ILi8EEESG_EEENS5_IJSG_SC_EEEEEEEvNS4_8identityENS4_23SM90_TMA_LOAD_MULTICASTES1B_vS1C_EENS_8epilogue10collective6detail29Sm90TmaWarpSpecializedAdapterINS1G_15DefaultEpilogueISI_SJ_SJ_NS1F_6thread17LinearCombinationISI_Li1EffLNS1K_9ScaleType4KindE0ELNS_15FloatRoundStyleE2ESI_EENS1_15EpilogueDefaultEEEEEvvEEEEvNT_6ParamsE)
        /*0014*/ 	.word	0x00000000


	//----- nvinfo : EIATTR_MIN_STACK_SIZE
	.align		4
.L_17:
        /*0018*/ 	.byte	0x04, 0x12
        /*001a*/ 	.short	(.L_19 - .L_18)
	.align		4
.L_18:
        /*001c*/ 	.word	index@(_ZN7cutlass13device_kernelINS_4gemm6kernel13GemmUniversalIN4cute5tupleIJiiiiEEENS1_10collective13CollectiveMmaINS1_34MainloopSm90TmaGmmaWarpSpecializedILi4ENS5_IJNS4_1CILi2EEENSA_ILi1EEESC_EEENS1_32KernelTmaWarpSpecializedPingpongEEENS5_IJNSA_ILi64EEESG_SG_EEENS_6half_tENS5_IJlSC_lEEESI_SJ_NS4_8TiledMMAINS4_8MMA_AtomIJNS4_4SM904GMMA25MMA_64x64x16_F32F16F16_SSILNSN_5MajorE0ELSP_0ELNSN_7ScaleInE1ELSQ_1EEEEEENS4_6LayoutINS5_IJSC_SC_SC_EEENS5_IJNSA_ILi0EEESV_SV_EEEEENS5_IJNS4_10UnderscoreESY_SY_EEEEENS4_13SM90_TMA_LOADENS4_14ComposedLayoutINS4_7SwizzleILi3ELi4ELi3EEENS4_18smem_ptr_flag_bitsILi16EEENST_INS5_IJNSA_ILi8EEESG_EEENS5_IJSG_SC_EEEEEEEvNS4_8identityENS4_23SM90_TMA_LOAD_MULTICASTES1B_vS1C_EENS_8epilogue10collective6detail29Sm90TmaWarpSpecializedAdapterINS1G_15DefaultEpilogueISI_SJ_SJ_NS1F_6thread17LinearCombinationISI_Li1EffLNS1K_9ScaleType4KindE0ELNS_15FloatRoundStyleE2ESI_EENS1_15EpilogueDefaultEEEEEvvEEEEvNT_6ParamsE)
        /*0020*/ 	.word	0x00000000
.L_19:


//--------------------- .nv.compat                --------------------------
	.section	.nv.compat,"",@"SHT_CUDA_COMPAT_INFO"
	.align	4
        /*0000*/ 	.byte	0x02, 0x09, 0x01, 0x00, 0x02, 0x02, 0x04, 0x00, 0x02, 0x05, 0x05, 0x00, 0x03, 0x07, 0x01, 0x01
        /*0010*/ 	.byte	0x02, 0x03, 0x01, 0x00, 0x02, 0x06, 0x01, 0x00, 0x04, 0x0b, 0x08, 0x00, 0x00, 0x00, 0x00, 0x00
        /*0020*/ 	.byte	0x00, 0x00, 0x00, 0x00


//--------------------- .nv.info._ZN7cutlass13device_kernelINS_4gemm6kernel13GemmUniversalIN4cute5tupleIJiiiiEEENS1_10collective13CollectiveMmaINS1_34MainloopSm90TmaGmmaWarpSpecializedILi4ENS5_IJNS4_1CILi2EEENSA_ILi1EEESC_EEENS1_32KernelTmaWarpSpecializedPingpongEEENS5_IJNSA_ILi64EEESG_SG_EEENS_6half_tENS5_IJlSC_lEEESI_SJ_NS4_8TiledMMAINS4_8MMA_AtomIJNS4_4SM904GMMA25MMA_64x64x16_F32F16F16_SSILNSN_5MajorE0ELSP_0ELNSN_7ScaleInE1ELSQ_1EEEEEENS4_6LayoutINS5_IJSC_SC_SC_EEENS5_IJNSA_ILi0EEESV_SV_EEEEENS5_IJNS4_10UnderscoreESY_SY_EEEEENS4_13SM90_TMA_LOADENS4_14ComposedLayoutINS4_7SwizzleILi3ELi4ELi3EEENS4_18smem_ptr_flag_bitsILi16EEENST_INS5_IJNSA_ILi8EEESG_EEENS5_IJSG_SC_EEEEEEEvNS4_8identityENS4_23SM90_TMA_LOAD_MULTICASTES1B_vS1C_EENS_8epilogue10collective6detail29Sm90TmaWarpSpecializedAdapterINS1G_15DefaultEpilogueISI_SJ_SJ_NS1F_6thread17LinearCombinationISI_Li1EffLNS1K_9ScaleType4KindE0ELNS_15FloatRoundStyleE2ESI_EENS1_15EpilogueDefaultEEEEEvvEEEEvNT_6ParamsE --------------------------
	.section	.nv.info._ZN7cutlass13device_kernelINS_4gemm6kernel13GemmUniversalIN4cute5tupleIJiiiiEEENS1_10collective13CollectiveMmaINS1_34MainloopSm90TmaGmmaWarpSpecializedILi4ENS5_IJNS4_1CILi2EEENSA_ILi1EEESC_EEENS1_32KernelTmaWarpSpecializedPingpongEEENS5_IJNSA_ILi64EEESG_SG_EEENS_6half_tENS5_IJlSC_lEEESI_SJ_NS4_8TiledMMAINS4_8MMA_AtomIJNS4_4SM904GMMA25MMA_64x64x16_F32F16F16_SSILNSN_5MajorE0ELSP_0ELNSN_7ScaleInE1ELSQ_1EEEEEENS4_6LayoutINS5_IJSC_SC_SC_EEENS5_IJNSA_ILi0EEESV_SV_EEEEENS5_IJNS4_10UnderscoreESY_SY_EEEEENS4_13SM90_TMA_LOADENS4_14ComposedLayoutINS4_7SwizzleILi3ELi4ELi3EEENS4_18smem_ptr_flag_bitsILi16EEENST_INS5_IJNSA_ILi8EEESG_EEENS5_IJSG_SC_EEEEEEEvNS4_8identityENS4_23SM90_TMA_LOAD_MULTICASTES1B_vS1C_EENS_8epilogue10collective6detail29Sm90TmaWarpSpecializedAdapterINS1G_15DefaultEpilogueISI_SJ_SJ_NS1F_6thread17LinearCombinationISI_Li1EffLNS1K_9ScaleType4KindE0ELNS_15FloatRoundStyleE2ESI_EENS1_15EpilogueDefaultEEEEEvvEEEEvNT_6ParamsE,"",@"SHT_CUDA_INFO"
	.sectionflags	@""
	.align	4


	//----- nvinfo : EIATTR_CUDA_API_VERSION
	.align		4
        /*0000*/ 	.byte	0x04, 0x37
        /*0002*/ 	.short	(.L_21 - .L_20)
.L_20:
        /*0004*/ 	.word	0x00000082


	//----- nvinfo : EIATTR_KPARAM_INFO
	.align		4
.L_21:
        /*0008*/ 	.byte	0x04, 0x17
        /*000a*/ 	.short	(.L_23 - .L_22)
.L_22:
        /*000c*/ 	.word	0x00000000
        /*0010*/ 	.short	0x0000
        /*0012*/ 	.short	0x0070
        /*0014*/ 	.byte	0x00, 0xf0, 0x01, 0x10


	//----- nvinfo : EIATTR_SPARSE_MMA_MASK
	.align		4
.L_23:
        /*0018*/ 	.byte	0x03, 0x50
        /*001a*/ 	.short	0x0000


	//----- nvinfo : EIATTR_MAXREG_COUNT
	.align		4
        /*001c*/ 	.byte	0x03, 0x1b
        /*001e*/ 	.short	0x00a8


	//----- nvinfo : EIATTR_NUM_BARRIERS
	.align		4
        /*0020*/ 	.byte	0x02, 0x4c
        /*0022*/ 	.byte	0x01
	.zero		1


	//----- nvinfo : EIATTR_EXTERNS
	.align		4
        /*0024*/ 	.byte	0x04, 0x0f
        /*0026*/ 	.short	(.L_25 - .L_24)


	//   ....[0]....
	.align		4
.L_24:
        /*0028*/ 	.word	index@(__assertfail)


	//----- nvinfo : EIATTR_MERCURY_ISA_VERSION
	.align		4
.L_25:
        /*002c*/ 	.byte	0x03, 0x5f
        /*002e*/ 	.short	0x0101


	//----- nvinfo : EIATTR_INT_WARP_WIDE_INSTR_OFFSETS
	.align		4
        /*0030*/ 	.byte	0x04, 0x31
        /*0032*/ 	.short	(.L_27 - .L_26)


	//   ....[0]....
.L_26:
        /*0034*/ 	.word	0x000005d0


	//   ....[1]....
        /*0038*/ 	.word	0x00000610


	//   ....[2]....
        /*003c*/ 	.word	0x000006a0


	//   ....[3]....
        /*0040*/ 	.word	0x000006b0


	//   ....[4]....
        /*0044*/ 	.word	0x000006d0


	//   ....[5]....
        /*0048*/ 	.word	0x000006f0


	//   ....[6]....
        /*004c*/ 	.word	0x000007e0


	//   ....[7]....
        /*0050*/ 	.word	0x00000800


	//   ....[8]....
        /*0054*/ 	.word	0x00002150


	//----- nvinfo : EIATTR_COOP_GROUP_MASK_REGIDS
	.align		4
.L_27:
        /*0058*/ 	.byte	0x04, 0x29
        /*005a*/ 	.short	(.L_29 - .L_28)


	//   ....[0]....
.L_28:
        /*005c*/ 	.word	0xffffffff


	//   ....[1]....
        /*0060*/ 	.word	0xffffffff


	//   ....[2]....
        /*0064*/ 	.word	0xffffffff


	//   ....[3]....
        /*0068*/ 	.word	0xffffffff


	//   ....[4]....
        /*006c*/ 	.word	0xffffffff


	//   ....[5]....
        /*0070*/ 	.word	0xffffffff


	//   ....[6]....
        /*0074*/ 	.word	0xffffffff


	//----- nvinfo : EIATTR_COOP_GROUP_INSTR_OFFSETS
	.align		4
.L_29:
        /*0078*/ 	.byte	0x04, 0x28
        /*007a*/ 	.short	(.L_31 - .L_30)


	//   ....[0]....
.L_30:
        /*007c*/ 	.word	0x00000060


	//   ....[1]....
        /*0080*/ 	.word	0x00000080


	//   ....[2]....
        /*0084*/ 	.word	0x00000180


	//   ....[3]....
        /*0088*/ 	.word	0x000003b0


	//   ....[4]....
        /*008c*/ 	.word	0x00000400


	//   ....[5]....
        /*0090*/ 	.word	0x000004f0


	//   ....[6]....
        /*0094*/ 	.word	0x00000980


	//----- nvinfo : EIATTR_REG_RECONFIG
	.align		4
.L_31:
        /*0098*/ 	.byte	0x01, 0x54
	.zero		2


	//----- nvinfo : EIATTR_SYSCALL_OFFSETS
	.align		4
        /*009c*/ 	.byte	0x04, 0x46
        /*009e*/ 	.short	(.L_33 - .L_32)


	//   ....[0]....
.L_32:
        /*00a0*/ 	.word	0x00001960


	//----- nvinfo : EIATTR_MBARRIER_INSTR_OFFSETS
	.align		4
.L_33:
        /*00a4*/ 	.byte	0x04, 0x39
        /*00a6*/ 	.short	(.L_35 - .L_34)


	//   ....[0]....
.L_34:
        /*00a8*/ 	.word	0x00000300
        /*00ac*/ 	.word	0x000000ff
        /*00b0*/ 	.word	0x00000000
        /*00b4*/ 	.short	0x0100
        /*00b6*/ 	.byte	0x07
	.zero		1


	//   ....[1]....
        /*00b8*/ 	.word	0x00000310
        /*00bc*/ 	.word	0x000000ff
        /*00c0*/ 	.word	0x00000020
        /*00c4*/ 	.short	0x0100
        /*00c6*/ 	.byte	0x07
	.zero		1


	//   ....[2]....
        /*00c8*/ 	.word	0x00000320
        /*00cc*/ 	.word	0x000000ff
        /*00d0*/ 	.word	0x00000008
        /*00d4*/ 	.short	0x0100
        /*00d6*/ 	.byte	0x07
	.zero		1


	//   ....[3]....
        /*00d8*/ 	.word	0x00000330
        /*00dc*/ 	.word	0x000000ff
        /*00e0*/ 	.word	0x00000028
        /*00e4*/ 	.short	0x0100
        /*00e6*/ 	.byte	0x07
	.zero		1


	//   ....[4]....
        /*00e8*/ 	.word	0x00000340
        /*00ec*/ 	.word	0x000000ff
        /*00f0*/ 	.word	0x00000010
        /*00f4*/ 	.short	0x0100
        /*00f6*/ 	.byte	0x07
	.zero		1


	//   ....[5]....
        /*00f8*/ 	.word	0x00000350
        /*00fc*/ 	.word	0x000000ff
        /*0100*/ 	.word	0x00000030
        /*0104*/ 	.short	0x0100
        /*0106*/ 	.byte	0x07
	.zero		1


	//   ....[6]....
        /*0108*/ 	.word	0x00000360
        /*010c*/ 	.word	0x000000ff
        /*0110*/ 	.word	0x00000018
        /*0114*/ 	.short	0x0100
        /*0116*/ 	.byte	0x07
	.zero		1


	//   ....[7]....
        /*0118*/ 	.word	0x00000370
        /*011c*/ 	.word	0x000000ff
        /*0120*/ 	.word	0x00000038
        /*0124*/ 	.short	0x0100
        /*0126*/ 	.byte	0x07
	.zero		1


	//   ....[8]....
        /*0128*/ 	.word	0x00000840
        /*012c*/ 	.word	0x000000ff
        /*0130*/ 	.word	0x00000070
        /*0134*/ 	.short	0x0100
        /*0136*/ 	.byte	0x0c
	.zero		1


	//   ....[9]....
        /*0138*/ 	.word	0x00000890
        /*013c*/ 	.word	0x000000ff
        /*0140*/ 	.word	0x00000078
        /*0144*/ 	.short	0x0100
        /*0146*/ 	.byte	0x0c
	.zero		1


	//   ....[10]....
        /*0148*/ 	.word	0x000008c0
        /*014c*/ 	.word	0x000000ff
        /*0150*/ 	.word	0x00000050
        /*0154*/ 	.short	0x0100
        /*0156*/ 	.byte	0x0d
	.zero		1


	//   ....[11]....
        /*0158*/ 	.word	0x00000910
        /*015c*/ 	.word	0x000000ff
        /*0160*/ 	.word	0x00000058
        /*0164*/ 	.short	0x0100
        /*0166*/ 	.byte	0x0d
	.zero		1


	//   ....[12]....
        /*0168*/ 	.word	0x00000920
        /*016c*/ 	.word	0x000000ff
        /*0170*/ 	.word	0x00000060
        /*0174*/ 	.short	0x0100
        /*0176*/ 	.byte	0x0d
	.zero		1


	//   ....[13]....
        /*0178*/ 	.word	0x00000930
        /*017c*/ 	.word	0x000000ff
        /*0180*/ 	.word	0x00000068
        /*0184*/ 	.short	0x0100
        /*0186*/ 	.byte	0x0d
	.zero		1


	//   ....[14]....
        /*0188*/ 	.word	0x00001840
        /*018c*/ 	.word	0x0000003d
        /*0190*/ 	.word	0x00000000
        /*0194*/ 	.short	0x010a
        /*0196*/ 	.byte	0x31
	.zero		1


	//   ....[15]....
        /*0198*/ 	.word	0x000019f0
        /*019c*/ 	.word	0x00000003
        /*01a0*/ 	.word	0x00000000
        /*01a4*/ 	.short	0x010a
        /*01a6*/ 	.byte	0x3f
	.zero		1


	//   ....[16]....
        /*01a8*/ 	.word	0x00001a30
        /*01ac*/ 	.word	0x00000003
        /*01b0*/ 	.word	0x00000000
        /*01b4*/ 	.short	0x010a
        /*01b6*/ 	.byte	0x3f
	.zero		1


	//   ....[17]....
        /*01b8*/ 	.word	0x00001d30
        /*01bc*/ 	.word	0x000000ff
        /*01c0*/ 	.word	0x00000000
        /*01c4*/ 	.short	0x010a
        /*01c6*/ 	.byte	0x04
	.zero		1


	//   ....[18]....
        /*01c8*/ 	.word	0x00001d70
        /*01cc*/ 	.word	0x000000ff
        /*01d0*/ 	.word	0x00000000
        /*01d4*/ 	.short	0x010a
        /*01d6*/ 	.byte	0x04
	.zero		1


	//   ....[19]....
        /*01d8*/ 	.word	0x00001fe0
        /*01dc*/ 	.word	0x00000005
        /*01e0*/ 	.word	0x00000000
        /*01e4*/ 	.short	0x0101
        /*01e6*/ 	.byte	0x3f
	.zero		1


	//   ....[20]....
        /*01e8*/ 	.word	0x000020e0
        /*01ec*/ 	.word	0x0000003e
        /*01f0*/ 	.word	0x00000000
        /*01f4*/ 	.short	0x0101
        /*01f6*/ 	.byte	0x2c
	.zero		1


	//   ....[21]....
        /*01f8*/ 	.word	0x000021d0
        /*01fc*/ 	.word	0x00000003
        /*0200*/ 	.word	0x00000000
        /*0204*/ 	.short	0x0101
        /*0206*/ 	.byte	0x3f
	.zero		1


	//   ....[22]....
        /*0208*/ 	.word	0x00002290
        /*020c*/ 	.word	0x0000003d
        /*0210*/ 	.word	0x00000010
        /*0214*/ 	.short	0x010a
        /*0216*/ 	.byte	0x31
	.zero		1


	//   ....[23]....
        /*0218*/ 	.word	0x00004740
        /*021c*/ 	.word	0x00000040
        /*0220*/ 	.word	0x00000000
        /*0224*/ 	.short	0x0101
        /*0226*/ 	.byte	0x2c
	.zero		1


	//   ....[24]....
        /*0228*/ 	.word	0x00005170
        /*022c*/ 	.word	0x0000000c
        /*0230*/ 	.word	0x00000020
        /*0234*/ 	.short	0x010a
        /*0236*/ 	.byte	0x3f
	.zero		1


	//   ....[25]....
        /*0238*/ 	.word	0x00005530
        /*023c*/ 	.word	0x00000003
        /*0240*/ 	.word	0x00000078
        /*0244*/ 	.short	0x0101
        /*0246*/ 	.byte	0x3f
	.zero		1


	//   ....[26]....
        /*0248*/ 	.word	0x00005ca0
        /*024c*/ 	.word	0x00000007
        /*0250*/ 	.word	0x00000000
        /*0254*/ 	.short	0x010a
        /*0256*/ 	.byte	0x3f
	.zero		1


	//   ....[27]....
        /*0258*/ 	.word	0x00005d20
        /*025c*/ 	.word	0x00000009
        /*0260*/ 	.word	0x00000000
        /*0264*/ 	.short	0x010a
        /*0266*/ 	.byte	0x3f
	.zero		1


	//   ....[28]....
        /*0268*/ 	.word	0x00005db0
        /*026c*/ 	.word	0x00000006
        /*0270*/ 	.word	0x00000000
        /*0274*/ 	.short	0x010a
        /*0276*/ 	.byte	0x3f
	.zero		1


	//   ....[29]....
        /*0278*/ 	.word	0x00005e40
        /*027c*/ 	.word	0x00000003
        /*0280*/ 	.word	0x00000000
        /*0284*/ 	.short	0x010a
        /*0286*/ 	.byte	0x3f
	.zero		1


	//   ....[30]....
        /*0288*/ 	.word	0x00005ea0
        /*028c*/ 	.word	0x0000003f
        /*0290*/ 	.word	0x00000000
        /*0294*/ 	.short	0x010a
        /*0296*/ 	.byte	0x3f
	.zero		1


	//   ....[31]....
        /*0298*/ 	.word	0x00005ef0
        /*029c*/ 	.word	0x00000003
        /*02a0*/ 	.word	0x00000000
        /*02a4*/ 	.short	0x010a
        /*02a6*/ 	.byte	0x3f
	.zero		1


	//   ....[32]....
        /*02a8*/ 	.word	0x00005f50
        /*02ac*/ 	.word	0x00000005
        /*02b0*/ 	.word	0x00000000
        /*02b4*/ 	.short	0x010a
        /*02b6*/ 	.byte	0x3f
	.zero		1


	//   ....[33]....
        /*02b8*/ 	.word	0x00005fa0
        /*02bc*/ 	.word	0x0000003f
        /*02c0*/ 	.word	0x00000010
        /*02c4*/ 	.short	0x010a
        /*02c6*/ 	.byte	0x3f
	.zero		1


	//   ....[34]....
        /*02c8*/ 	.word	0x00006070
        /*02cc*/ 	.word	0x0000000c
        /*02d0*/ 	.word	0x00000020
        /*02d4*/ 	.short	0x010a
        /*02d6*/ 	.byte	0x3f
	.zero		1


	//   ....[35]....
        /*02d8*/ 	.word	0x00006140
        /*02dc*/ 	.word	0x00000007
        /*02e0*/ 	.word	0x00000000
        /*02e4*/ 	.short	0x010a
        /*02e6*/ 	.byte	0x3f
	.zero		1


	//   ....[36]....
        /*02e8*/ 	.word	0x00006190
        /*02ec*/ 	.word	0x00000009
        /*02f0*/ 	.word	0x00000000
        /*02f4*/ 	.short	0x010a
        /*02f6*/ 	.byte	0x3f
	.zero		1


	//   ....[37]....
        /*02f8*/ 	.word	0x000061e0
        /*02fc*/ 	.word	0x00000006
        /*0300*/ 	.word	0x00000000
        /*0304*/ 	.short	0x010a
        /*0306*/ 	.byte	0x3f
	.zero		1


	//----- nvinfo : EIATTR_NUM_MBARRIERS
	.align		4
.L_35:
        /*0308*/ 	.byte	0x03, 0x38
        /*030a*/ 	.short	0x000e


	//----- nvinfo : EIATTR_EXIT_INSTR_OFFSETS
	.align		4
        /*030c*/ 	.byte	0x04, 0x1c
        /*030e*/ 	.short	(.L_37 - .L_36)


	//   ....[0]....
.L_36:
        /*0310*/ 	.word	0x00001490


	//   ....[1]....
        /*0314*/ 	.word	0x000014f0


	//   ....[2]....
        /*0318*/ 	.word	0x00004e50


	//   ....[3]....
        /*031c*/ 	.word	0x00004e80


	//   ....[4]....
        /*0320*/ 	.word	0x00005e90


	//----- nvinfo : EIATTR_MAX_THREADS
	.align		4
.L_37:
        /*0324*/ 	.byte	0x04, 0x05
        /*0326*/ 	.short	(.L_39 - .L_38)
.L_38:
        /*0328*/ 	.word	0x00000180
        /*032c*/ 	.word	0x00000001
        /*0330*/ 	.word	0x00000001


	//----- nvinfo : EIATTR_CRS_STACK_SIZE
	.align		4
.L_39:
        /*0334*/ 	.byte	0x04, 0x1e
        /*0336*/ 	.short	(.L_41 - .L_40)
.L_40:
        /*0338*/ 	.word	0x00000000


	//----- nvinfo : EIATTR_CBANK_PARAM_SIZE
	.align		4
.L_41:
        /*033c*/ 	.byte	0x03, 0x19
        /*033e*/ 	.short	0x0470


	//----- nvinfo : EIATTR_PARAM_CBANK
	.align		4
        /*0340*/ 	.byte	0x04, 0x0a
        /*0342*/ 	.short	(.L_43 - .L_42)
	.align		4
.L_42:
        /*0344*/ 	.word	index@(.nv.constant0._ZN7cutlass13device_kernelINS_4gemm6kernel13GemmUniversalIN4cute5tupleIJiiiiEEENS1_10collective13CollectiveMmaINS1_34MainloopSm90TmaGmmaWarpSpecializedILi4ENS5_IJNS4_1CILi2EEENSA_ILi1EEESC_EEENS1_32KernelTmaWarpSpecializedPingpongEEENS5_IJNSA_ILi64EEESG_SG_EEENS_6half_tENS5_IJlSC_lEEESI_SJ_NS4_8TiledMMAINS4_8MMA_AtomIJNS4_4SM904GMMA25MMA_64x64x16_F32F16F16_SSILNSN_5MajorE0ELSP_0ELNSN_7ScaleInE1ELSQ_1EEEEEENS4_6LayoutINS5_IJSC_SC_SC_EEENS5_IJNSA_ILi0EEESV_SV_EEEEENS5_IJNS4_10UnderscoreESY_SY_EEEEENS4_13SM90_TMA_LOADENS4_14ComposedLayoutINS4_7SwizzleILi3ELi4ELi3EEENS4_18smem_ptr_flag_bitsILi16EEENST_INS5_IJNSA_ILi8EEESG_EEENS5_IJSG_SC_EEEEEEEvNS4_8identityENS4_23SM90_TMA_LOAD_MULTICASTES1B_vS1C_EENS_8epilogue10collective6detail29Sm90TmaWarpSpecializedAdapterINS1G_15DefaultEpilogueISI_SJ_SJ_NS1F_6thread17LinearCombinationISI_Li1EffLNS1K_9ScaleType4KindE0ELNS_15FloatRoundStyleE2ESI_EENS1_15EpilogueDefaultEEEEEvvEEEEvNT_6ParamsE)
        /*0348*/ 	.short	0x0210
        /*034a*/ 	.short	0x0470


	//----- nvinfo : EIATTR_SW_WAR
	.align		4
.L_43:
        /*034c*/ 	.byte	0x04, 0x36
        /*034e*/ 	.short	(.L_45 - .L_44)
.L_44:
        /*0350*/ 	.word	0x00000008
.L_45:


//--------------------- .nv.callgraph             --------------------------
	.section	.nv.callgraph,"",@"SHT_CUDA_CALLGRAPH"
	.align	4
	.sectionentsize	8
	.align		4
        /*0000*/ 	.word	0x00000000
	.align		4
        /*0004*/ 	.word	0xffffffff
	.align		4
        /*0008*/ 	.word	index@(_ZN7cutlass13device_kernelINS_4gemm6kernel13GemmUniversalIN4cute5tupleIJiiiiEEENS1_10collective13CollectiveMmaINS1_34MainloopSm90TmaGmmaWarpSpecializedILi4ENS5_IJNS4_1CILi2EEENSA_ILi1EEESC_EEENS1_32KernelTmaWarpSpecializedPingpongEEENS5_IJNSA_ILi64EEESG_SG_EEENS_6half_tENS5_IJlSC_lEEESI_SJ_NS4_8TiledMMAINS4_8MMA_AtomIJNS4_4SM904GMMA25MMA_64x64x16_F32F16F16_SSILNSN_5MajorE0ELSP_0ELNSN_7ScaleInE1ELSQ_1EEEEEENS4_6LayoutINS5_IJSC_SC_SC_EEENS5_IJNSA_ILi0EEESV_SV_EEEEENS5_IJNS4_10UnderscoreESY_SY_EEEEENS4_13SM90_TMA_LOADENS4_14ComposedLayoutINS4_7SwizzleILi3ELi4ELi3EEENS4_18smem_ptr_flag_bitsILi16EEENST_INS5_IJNSA_ILi8EEESG_EEENS5_IJSG_SC_EEEEEEEvNS4_8identityENS4_23SM90_TMA_LOAD_MULTICASTES1B_vS1C_EENS_8epilogue10collective6detail29Sm90TmaWarpSpecializedAdapterINS1G_15DefaultEpilogueISI_SJ_SJ_NS1F_6thread17LinearCombinationISI_Li1EffLNS1K_9ScaleType4KindE0ELNS_15FloatRoundStyleE2ESI_EENS1_15EpilogueDefaultEEEEEvvEEEEvNT_6ParamsE)
	.align		4
        /*000c*/ 	.word	index@(__assertfail)
	.align		4
        /*0010*/ 	.word	0x00000000
	.align		4
        /*0014*/ 	.word	0xfffffffe
	.align		4
        /*0018*/ 	.word	0x00000000
	.align		4
        /*001c*/ 	.word	0xfffffffd
	.align		4
        /*0020*/ 	.word	0x00000000
	.align		4
        /*0024*/ 	.word	0xfffffffc


//--------------------- .nv.constant4             --------------------------
	.section	.nv.constant4,"a",@progbits
	.align	8
	.align		8
.nv.constant4:
        /*0000*/ 	.dword	__assertfail
	.align		8
        /*0008*/ 	.dword	__unnamed_1
	.align		8
        /*0010*/ 	.dword	_ZN39_INTERNAL_7b9c0e46_4_k_cu_5673c33e_37854cuda3std3__45__cpo5beginE
	.align		8
        /*0018*/ 	.dword	_ZN39_INTERNAL_7b9c0e46_4_k_cu_5673c33e_37854cuda3std3__45__cpo3endE
	.align		8
        /*0020*/ 	.dword	_ZN39_INTERNAL_7b9c0e46_4_k_cu_5673c33e_37854cuda3std3__45__cpo6cbeginE
	.align		8
        /*0028*/ 	.dword	_ZN39_INTERNAL_7b9c0e46_4_k_cu_5673c33e_37854cuda3std3__45__cpo4cendE
	.align		8
        /*0030*/ 	.dword	_ZN39_INTERNAL_7b9c0e46_4_k_cu_5673c33e_37854cuda3std3__441_GLOBAL__N__7b9c0e46_4_k_cu_5673c33e_37856ignoreE
	.align		8
        /*0038*/ 	.dword	_ZN39_INTERNAL_7b9c0e46_4_k_cu_5673c33e_37854cuda3std3__419piecewise_constructE
	.align		8
        /*0040*/ 	.dword	_ZN39_INTERNAL_7b9c0e46_4_k_cu_5673c33e_37854cuda3std3__48in_placeE
	.align		8
        /*0048*/ 	.dword	_ZN39_INTERNAL_7b9c0e46_4_k_cu_5673c33e_37854cuda3std6ranges3__45__cpo4swapE
	.align		8
        /*0050*/ 	.dword	_ZN39_INTERNAL_7b9c0e46_4_k_cu_5673c33e_37854cuda3std6ranges3__45__cpo9iter_moveE
	.align		8
        /*0058*/ 	.dword	_ZN39_INTERNAL_7b9c0e46_4_k_cu_5673c33e_37854cute7productE
	.align		8
        /*0060*/ 	.dword	_ZN39_INTERNAL_7b9c0e46_4_k_cu_5673c33e_37854cute1_E
	.align		8
        /*0068*/ 	.dword	$str$22
	.align		8
        /*0070*/ 	.dword	$str$23


//--------------------- .text._ZN7cutlass13device_kernelINS_4gemm6kernel13GemmUniversalIN4cute5tupleIJiiiiEEENS1_10collective13CollectiveMmaINS1_34MainloopSm90TmaGmmaWarpSpecializedILi4ENS5_IJNS4_1CILi2EEENSA_ILi1EEESC_EEENS1_32KernelTmaWarpSpecializedPingpongEEENS5_IJNSA_ILi64EEESG_SG_EEENS_6half_tENS5_IJlSC_lEEESI_SJ_NS4_8TiledMMAINS4_8MMA_AtomIJNS4_4SM904GMMA25MMA_64x64x16_F32F16F16_SSILNSN_5MajorE0ELSP_0ELNSN_7ScaleInE1ELSQ_1EEEEEENS4_6LayoutINS5_IJSC_SC_SC_EEENS5_IJNSA_ILi0EEESV_SV_EEEEENS5_IJNS4_10UnderscoreESY_SY_EEEEENS4_13SM90_TMA_LOADENS4_14ComposedLayoutINS4_7SwizzleILi3ELi4ELi3EEENS4_18smem_ptr_flag_bitsILi16EEENST_INS5_IJNSA_ILi8EEESG_EEENS5_IJSG_SC_EEEEEEEvNS4_8identityENS4_23SM90_TMA_LOAD_MULTICASTES1B_vS1C_EENS_8epilogue10collective6detail29Sm90TmaWarpSpecializedAdapterINS1G_15DefaultEpilogueISI_SJ_SJ_NS1F_6thread17LinearCombinationISI_Li1EffLNS1K_9ScaleType4KindE0ELNS_15FloatRoundStyleE2ESI_EENS1_15EpilogueDefaultEEEEEvvEEEEvNT_6ParamsE --------------------------
	.section	.text._ZN7cutlass13device_kernelINS_4gemm6kernel13GemmUniversalIN4cute5tupleIJiiiiEEENS1_10collective13CollectiveMmaINS1_34MainloopSm90TmaGmmaWarpSpecializedILi4ENS5_IJNS4_1CILi2EEENSA_ILi1EEESC_EEENS1_32KernelTmaWarpSpecializedPingpongEEENS5_IJNSA_ILi64EEESG_SG_EEENS_6half_tENS5_IJlSC_lEEESI_SJ_NS4_8TiledMMAINS4_8MMA_AtomIJNS4_4SM904GMMA25MMA_64x64x16_F32F16F16_SSILNSN_5MajorE0ELSP_0ELNSN_7ScaleInE1ELSQ_1EEEEEENS4_6LayoutINS5_IJSC_SC_SC_EEENS5_IJNSA_ILi0EEESV_SV_EEEEENS5_IJNS4_10UnderscoreESY_SY_EEEEENS4_13SM90_TMA_LOADENS4_14ComposedLayoutINS4_7SwizzleILi3ELi4ELi3EEENS4_18smem_ptr_flag_bitsILi16EEENST_INS5_IJNSA_ILi8EEESG_EEENS5_IJSG_SC_EEEEEEEvNS4_8identityENS4_23SM90_TMA_LOAD_MULTICASTES1B_vS1C_EENS_8epilogue10collective6detail29Sm90TmaWarpSpecializedAdapterINS1G_15DefaultEpilogueISI_SJ_SJ_NS1F_6thread17LinearCombinationISI_Li1EffLNS1K_9ScaleType4KindE0ELNS_15FloatRoundStyleE2ESI_EENS1_15EpilogueDefaultEEEEEvvEEEEvNT_6ParamsE,"ax",@progbits
	.align	128
.text._ZN7cutlass13device_kernelINS_4gemm6kernel13GemmUniversalIN4cute5tupleIJiiiiEEENS1_10collective13CollectiveMmaINS1_34MainloopSm90TmaGmmaWarpSpecializedILi4ENS5_IJNS4_1CILi2EEENSA_ILi1EEESC_EEENS1_32KernelTmaWarpSpecializedPingpongEEENS5_IJNSA_ILi64EEESG_SG_EEENS_6half_tENS5_IJlSC_lEEESI_SJ_NS4_8TiledMMAINS4_8MMA_AtomIJNS4_4SM904GMMA25MMA_64x64x16_F32F16F16_SSILNSN_5MajorE0ELSP_0ELNSN_7ScaleInE1ELSQ_1EEEEEENS4_6LayoutINS5_IJSC_SC_SC_EEENS5_IJNSA_ILi0EEESV_SV_EEEEENS5_IJNS4_10UnderscoreESY_SY_EEEEENS4_13SM90_TMA_LOADENS4_14ComposedLayoutINS4_7SwizzleILi3ELi4ELi3EEENS4_18smem_ptr_flag_bitsILi16EEENST_INS5_IJNSA_ILi8EEESG_EEENS5_IJSG_SC_EEEEEEEvNS4_8identityENS4_23SM90_TMA_LOAD_MULTICASTES1B_vS1C_EENS_8epilogue10collective6detail29Sm90TmaWarpSpecializedAdapterINS1G_15DefaultEpilogueISI_SJ_SJ_NS1F_6thread17LinearCombinationISI_Li1EffLNS1K_9ScaleType4KindE0ELNS_15FloatRoundStyleE2ESI_EENS1_15EpilogueDefaultEEEEEvvEEEEvNT_6ParamsE:
        .type           _ZN7cutlass13device_kernelINS_4gemm6kernel13GemmUniversalIN4cute5tupleIJiiiiEEENS1_10collective13CollectiveMmaINS1_34MainloopSm90TmaGmmaWarpSpecializedILi4ENS5_IJNS4_1CILi2EEENSA_ILi1EEESC_EEENS1_32KernelTmaWarpSpecializedPingpongEEENS5_IJNSA_ILi64EEESG_SG_EEENS_6half_tENS5_IJlSC_lEEESI_SJ_NS4_8TiledMMAINS4_8MMA_AtomIJNS4_4SM904GMMA25MMA_64x64x16_F32F16F16_SSILNSN_5MajorE0ELSP_0ELNSN_7ScaleInE1ELSQ_1EEEEEENS4_6LayoutINS5_IJSC_SC_SC_EEENS5_IJNSA_ILi0EEESV_SV_EEEEENS5_IJNS4_10UnderscoreESY_SY_EEEEENS4_13SM90_TMA_LOADENS4_14ComposedLayoutINS4_7SwizzleILi3ELi4ELi3EEENS4_18smem_ptr_flag_bitsILi16EEENST_INS5_IJNSA_ILi8EEESG_EEENS5_IJSG_SC_EEEEEEEvNS4_8identityENS4_23SM90_TMA_LOAD_MULTICASTES1B_vS1C_EENS_8epilogue10collective6detail29Sm90TmaWarpSpecializedAdapterINS1G_15DefaultEpilogueISI_SJ_SJ_NS1F_6thread17LinearCombinationISI_Li1EffLNS1K_9ScaleType4KindE0ELNS_15FloatRoundStyleE2ESI_EENS1_15EpilogueDefaultEEEEEvvEEEEvNT_6ParamsE,@function
        .size           _ZN7cutlass13device_kernelINS_4gemm6kernel13GemmUniversalIN4cute5tupleIJiiiiEEENS1_10collective13CollectiveMmaINS1_34MainloopSm90TmaGmmaWarpSpecializedILi4ENS5_IJNS4_1CILi2EEENSA_ILi1EEESC_EEENS1_32KernelTmaWarpSpecializedPingpongEEENS5_IJNSA_ILi64EEESG_SG_EEENS_6half_tENS5_IJlSC_lEEESI_SJ_NS4_8TiledMMAINS4_8MMA_AtomIJNS4_4SM904GMMA25MMA_64x64x16_F32F16F16_SSILNSN_5MajorE0ELSP_0ELNSN_7ScaleInE1ELSQ_1EEEEEENS4_6LayoutINS5_IJSC_SC_SC_EEENS5_IJNSA_ILi0EEESV_SV_EEEEENS5_IJNS4_10UnderscoreESY_SY_EEEEENS4_13SM90_TMA_LOADENS4_14ComposedLayoutINS4_7SwizzleILi3ELi4ELi3EEENS4_18smem_ptr_flag_bitsILi16EEENST_INS5_IJNSA_ILi8EEESG_EEENS5_IJSG_SC_EEEEEEEvNS4_8identityENS4_23SM90_TMA_LOAD_MULTICASTES1B_vS1C_EENS_8epilogue10collective6detail29Sm90TmaWarpSpecializedAdapterINS1G_15DefaultEpilogueISI_SJ_SJ_NS1F_6thread17LinearCombinationISI_Li1EffLNS1K_9ScaleType4KindE0ELNS_15FloatRoundStyleE2ESI_EENS1_15EpilogueDefaultEEEEEvvEEEEvNT_6ParamsE,(.L_x_136 - _ZN7cutlass13device_kernelINS_4gemm6kernel13GemmUniversalIN4cute5tupleIJiiiiEEENS1_10collective13CollectiveMmaINS1_34MainloopSm90TmaGmmaWarpSpecializedILi4ENS5_IJNS4_1CILi2EEENSA_ILi1EEESC_EEENS1_32KernelTmaWarpSpecializedPingpongEEENS5_IJNSA_ILi64EEESG_SG_EEENS_6half_tENS5_IJlSC_lEEESI_SJ_NS4_8TiledMMAINS4_8MMA_AtomIJNS4_4SM904GMMA25MMA_64x64x16_F32F16F16_SSILNSN_5MajorE0ELSP_0ELNSN_7ScaleInE1ELSQ_1EEEEEENS4_6LayoutINS5_IJSC_SC_SC_EEENS5_IJNSA_ILi0EEESV_SV_EEEEENS5_IJNS4_10UnderscoreESY_SY_EEEEENS4_13SM90_TMA_LOADENS4_14ComposedLayoutINS4_7SwizzleILi3ELi4ELi3EEENS4_18smem_ptr_flag_bitsILi16EEENST_INS5_IJNSA_ILi8EEESG_EEENS5_IJSG_SC_EEEEEEEvNS4_8identityENS4_23SM90_TMA_LOAD_MULTICASTES1B_vS1C_EENS_8epilogue10collective6detail29Sm90TmaWarpSpecializedAdapterINS1G_15DefaultEpilogueISI_SJ_SJ_NS1F_6thread17LinearCombinationISI_Li1EffLNS1K_9ScaleType4KindE0ELNS_15FloatRoundStyleE2ESI_EENS1_15EpilogueDefaultEEEEEvvEEEEvNT_6ParamsE)
        .other          _ZN7cutlass13device_kernelINS_4gemm6kernel13GemmUniversalIN4cute5tupleIJiiiiEEENS1_10collective13CollectiveMmaINS1_34MainloopSm90TmaGmmaWarpSpecializedILi4ENS5_IJNS4_1CILi2EEENSA_ILi1EEESC_EEENS1_32KernelTmaWarpSpecializedPingpongEEENS5_IJNSA_ILi64EEESG_SG_EEENS_6half_tENS5_IJlSC_lEEESI_SJ_NS4_8TiledMMAINS4_8MMA_AtomIJNS4_4SM904GMMA25MMA_64x64x16_F32F16F16_SSILNSN_5MajorE0ELSP_0ELNSN_7ScaleInE1ELSQ_1EEEEEENS4_6LayoutINS5_IJSC_SC_SC_EEENS5_IJNSA_ILi0EEESV_SV_EEEEENS5_IJNS4_10UnderscoreESY_SY_EEEEENS4_13SM90_TMA_LOADENS4_14ComposedLayoutINS4_7SwizzleILi3ELi4ELi3EEENS4_18smem_ptr_flag_bitsILi16EEENST_INS5_IJNSA_ILi8EEESG_EEENS5_IJSG_SC_EEEEEEEvNS4_8identityENS4_23SM90_TMA_LOAD_MULTICASTES1B_vS1C_EENS_8epilogue10collective6detail29Sm90TmaWarpSpecializedAdapterINS1G_15DefaultEpilogueISI_SJ_SJ_NS1F_6thread17LinearCombinationISI_Li1EffLNS1K_9ScaleType4KindE0ELNS_15FloatRoundStyleE2ESI_EENS1_15EpilogueDefaultEEEEEvvEEEEvNT_6ParamsE,@"STO_CUDA_ENTRY STV_DEFAULT"
_ZN7cutlass13device_kernelINS_4gemm6kernel13GemmUniversalIN4cute5tupleIJiiiiEEENS1_10collective13CollectiveMmaINS1_34MainloopSm90TmaGmmaWarpSpecializedILi4ENS5_IJNS4_1CILi2EEENSA_ILi1EEESC_EEENS1_32KernelTmaWarpSpecializedPingpongEEENS5_IJNSA_ILi64EEESG_SG_EEENS_6half_tENS5_IJlSC_lEEESI_SJ_NS4_8TiledMMAINS4_8MMA_AtomIJNS4_4SM904GMMA25MMA_64x64x16_F32F16F16_SSILNSN_5MajorE0ELSP_0ELNSN_7ScaleInE1ELSQ_1EEEEEENS4_6LayoutINS5_IJSC_SC_SC_EEENS5_IJNSA_ILi0EEESV_SV_EEEEENS5_IJNS4_10UnderscoreESY_SY_EEEEENS4_13SM90_TMA_LOADENS4_14ComposedLayoutINS4_7SwizzleILi3ELi4ELi3EEENS4_18smem_ptr_flag_bitsILi16EEENST_INS5_IJNSA_ILi8EEESG_EEENS5_IJSG_SC_EEEEEEEvNS4_8identityENS4_23SM90_TMA_LOAD_MULTICASTES1B_vS1C_EENS_8epilogue10collective6detail29Sm90TmaWarpSpecializedAdapterINS1G_15DefaultEpilogueISI_SJ_SJ_NS1F_6thread17LinearCombinationISI_Li1EffLNS1K_9ScaleType4KindE0ELNS_15FloatRoundStyleE2ESI_EENS1_15EpilogueDefaultEEEEEvvEEEEvNT_6ParamsE:
[----:B------:R-:W0:Y:S01]  /*0000*/  LDC R1, c[0x0][0x28] ;  /* 0x00000a00ff017b82 */ /* 0x000e220000000800 */
[----:B------:R-:W1:Y:S01]  /*0010*/  S2R R3, SR_TID.X ;  /* 0x0000000000037919 */ /* 0x000e620000002100 */
[----:B------:R-:W-:Y:S01]  /*0020*/  ELECT P0, URZ, PT ;  /* 0x00000000003f782f */ /* 0x000fe20003800000 */
[----:B------:R-:W-:Y:S01]  /*0030*/  BSSY B0, `(.L_x_0) ;  /* 0x0000014000007945 */ /* 0x000fe20003800000 */
[--C-:B-1----:R-:W-:Y:S02]  /*0040*/  SHF.R.U32.HI R0, RZ, 0x5, R3.reuse ;  /* 0x00000005ff007819 */ /* 0x102fe40000011603 */
[----:B------:R-:W-:-:S03]  /*0050*/  SHF.R.U32.HI R5, RZ, 0x7, R3 ;  /* 0x00000007ff057819 */ /* 0x000fc60000011603 */
[----:B------:R-:W1:Y:S02]  /*0060*/  SHFL.IDX PT, R2, R0, RZ, 0x1f ;  /* 0x00001fff00027589 */ /* 0x000e6400000e0000 */
[----:B-1----:R-:W-:Y:S02]  /*0070*/  R2UR UR6, R2 ;  /* 0x00000000020672ca */ /* 0x002fe400000e0000 */
[----:B------:R1:W2:Y:S11]  /*0080*/  SHFL.IDX PT, R2, R5, RZ, 0x1f ;  /* 0x00001fff05027589 */ /* 0x0002b600000e0000 */
[----:B------:R-:W-:-:S02]  /*0090*/  USHF.R.S32.HI UR4, URZ, 0x1f, UR6 ;  /* 0x0000001f3f047899 */ /* 0x000fc40008011406 */
[----:B------:R-:W-:Y:S02]  /*00a0*/  ISETP.NE.OR P0, PT, RZ, UR6, !P0 ;  /* 0x00000006ff007c0c */ /* 0x000fe4000c705670 */
[----:B------:R-:W-:-:S04]  /*00b0*/  ULEA.HI UR4, UR4, UR6, URZ, 0x2 ;  /* 0x0000000604047291 */ /* 0x000fc8000f8f103f */
[----:B------:R-:W-:-:S04]  /*00c0*/  ULOP3.LUT UR4, UR4, 0xfffffffc, URZ, 0xc0, !UPT ;  /* 0xfffffffc04047892 */ /* 0x000fc8000f8ec03f */
[----:B------:R-:W-:-:S03]  /*00d0*/  UIADD3 UR6, UR6, -UR4, URZ ;  /* 0x8000000406067290 */ /* 0x000fc6000fffe03f */
[----:B012---:R-:W-:Y:S09]  /*00e0*/  @P0 BRA `(.L_x_1) ;  /* 0x0000000000200947 */ /* 0x007ff20003800000 */
[----:B------:R-:W-:Y:S02]  /*00f0*/  ULDC.64 UR4, c[0x0][0x198] ;  /* 0x0000660000047ab9 */ /* 0x000fe40000000a00 */
[----:B------:R-:W-:Y:S02]  /*0100*/  UIADD3 UR8, UP0, UR4, 0xf0, URZ ;  /* 0x000000f004087890 */ /* 0x000fe4000ff1e03f */
[----:B------:R-:W-:Y:S02]  /*0110*/  UIADD3 UR4, UP1, UR4, 0x1f0, URZ ;  /* 0x000001f004047890 */ /* 0x000fe4000ff3e03f */
[----:B------:R-:W-:Y:S02]  /*0120*/  UIADD3.X UR9, URZ, UR5, URZ, UP0, !UPT ;  /* 0x000000053f097290 */ /* 0x000fe400087fe43f */
[----:B------:R-:W-:-:S07]  /*0130*/  UIADD3.X UR5, URZ, UR5, URZ, UP1, !UPT ;  /* 0x000000053f057290 */ /* 0x000fce0008ffe43f */
[----:B------:R0:W-:Y:S02]  /*0140*/  UTMACCTL.PF [UR8] ;  /* 0x00000000080079b9 */ /* 0x0001e40008040000 */
[----:B------:R0:W-:Y:S02]  /*0150*/  UTMACCTL.PF [UR4] ;  /* 0x00000000040079b9 */ /* 0x0001e40008040000 */
[----:B0-----:R-:W-:Y:S01]  /*0160*/  NOP ;  /* 0x0000000000007918 */ /* 0x001fe20000000000 */
.L_x_1:
[----:B------:R-:W-:Y:S05]  /*0170*/  BSYNC B0 ;  /* 0x0000000000007941 */ /* 0x000fea0003800000 */
.L_x_0:
[----:B------:R-:W0:Y:S01]  /*0180*/  SHFL.IDX PT, R6, R0, RZ, 0x1f ;  /* 0x00001fff00067589 */ /* 0x000e2200000e0000 */
[----:B------:R-:W-:Y:S01]  /*0190*/  R2UR UR19, R2 ;  /* 0x00000000021372ca */ /* 0x000fe200000e0000 */
[----:B------:R-:W-:-:S04]  /*01a0*/  UISETP.NE.AND UP0, UPT, UR6, 0x3, UPT ;  /* 0x000000030600788c */ /* 0x000fc8000bf05270 */
[----:B------:R-:W-:-:S08]  /*01b0*/  UISETP.EQ.OR UP0, UPT, UR6, URZ, !UP0 ;  /* 0x0000003f0600728c */ /* 0x000fd0000c702670 */
[----:B------:R-:W-:Y:S02]  /*01c0*/  UIADD3 UR14, UR19, -0x1, URZ ;  /* 0xffffffff130e7890 */ /* 0x000fe4000fffe03f */
[----:B------:R-:W-:Y:S02]  /*01d0*/  UISETP.EQ.AND UP0, UPT, UR19, URZ, UP0 ;  /* 0x0000003f1300728c */ /* 0x000fe40008702270 */
[----:B------:R-:W-:Y:S02]  /*01e0*/  UISETP.GE.U32.AND UP1, UPT, UR14, 0x2, UPT ;  /* 0x000000020e00788c */ /* 0x000fe4000bf26070 */
[----:B------:R-:W-:Y:S01]  /*01f0*/  USEL UR36, URZ, 0x1, !UP0 ;  /* 0x000000013f247887 */ /* 0x000fe2000c000000 */
[----:B0-----:R-:W-:-:S03]  /*0200*/  ISETP.NE.AND P0, PT, R6, RZ, PT ;  /* 0x000000ff0600720c */ /* 0x001fc60003f05270 */
[----:B------:R-:W-:-:S10]  /*0210*/  USEL UR36, UR36, 0x2, UP1 ;  /* 0x0000000224247887 */ /* 0x000fd40008800000 */
[----:B------:R-:W-:Y:S05]  /*0220*/  @P0 BRA `(.L_x_2) ;  /* 0x0000000000580947 */ /* 0x000fea0003800000 */
[----:B------:R-:W0:Y:S01]  /*0230*/  S2UR UR7, SR_CgaCtaId ;  /* 0x00000000000779c3 */ /* 0x000e220000008800 */
[----:B------:R-:W-:Y:S01]  /*0240*/  UMOV UR4, 0x400 ;  /* 0x0000040000047882 */ /* 0x000fe20000000000 */
[----:B------:R-:W-:Y:S01]  /*0250*/  UMOV UR5, 0x1 ;  /* 0x0000000100057882 */ /* 0x000fe20000000000 */
[----:B------:R-:W-:Y:S01]  /*0260*/  UMOV UR8, 0x2 ;  /* 0x0000000200087882 */ /* 0x000fe20000000000 */
[----:B------:R-:W-:Y:S01]  /*0270*/  ELECT P0, URZ, PT ;  /* 0x00000000003f782f */ /* 0x000fe20003800000 */
[----:B------:R-:W-:-:S04]  /*0280*/  UIADD3 UR8, -UR8, 0x100000, URZ ;  /* 0x0010000008087890 */ /* 0x000fc8000fffe13f */
[----:B------:R-:W-:Y:S02]  /*0290*/  USHF.L.U32 UR9, UR8, 0xb, URZ ;  /* 0x0000000b08097899 */ /* 0x000fe4000800063f */
[----:B------:R-:W-:Y:S02]  /*02a0*/  USHF.L.U32 UR8, UR8, 0x1, URZ ;  /* 0x0000000108087899 */ /* 0x000fe4000800063f */
[----:B0-----:R-:W-:Y:S02]  /*02b0*/  ULEA UR7, UR7, UR4, 0x18 ;  /* 0x0000000407077291 */ /* 0x001fe4000f8ec03f */
[----:B------:R-:W-:-:S04]  /*02c0*/  UIADD3 UR4, -UR5, 0x100000, URZ ;  /* 0x0010000005047890 */ /* 0x000fc8000fffe13f */
[----:B------:R-:W-:Y:S02]  /*02d0*/  USHF.L.U32 UR5, UR4, 0xb, URZ ;  /* 0x0000000b04057899 */ /* 0x000fe4000800063f */
[----:B------:R-:W-:Y:S01]  /*02e0*/  USHF.L.U32 UR4, UR4, 0x1, URZ ;  /* 0x0000000104047899 */ /* 0x000fe2000800063f */
[----:B------:R-:W0:Y:S11]  /*02f0*/  FENCE.VIEW.ASYNC.S ;  /* 0x00000000000073c6 */ /* 0x000e360000000000 */
[----:B0-----:R0:W1:Y:S01]  /*0300*/  SYNCS.EXCH.64 URZ, [UR7], UR4 ;  /* 0x00000004073f75b2 */ /* 0x0010620008000100 */
[----:B------:R0:W2:Y:S01]  /*0310*/  SYNCS.EXCH.64 URZ, [UR7+0x20], UR8 ;  /* 0x00002008073f75b2 */ /* 0x0000a20008000100 */
[----:B------:R0:W3:Y:S01]  /*0320*/  SYNCS.EXCH.64 URZ, [UR7+0x8], UR4 ;  /* 0x00000804073f75b2 */ /* 0x0000e20008000100 */
[----:B------:R0:W4:Y:S01]  /*0330*/  SYNCS.EXCH.64 URZ, [UR7+0x28], UR8 ;  /* 0x00002808073f75b2 */ /* 0x0001220008000100 */
[----:B------:R0:W0:Y:S01]  /*0340*/  SYNCS.EXCH.64 URZ, [UR7+0x10], UR4 ;  /* 0x00001004073f75b2 */ /* 0x0000220008000100 */
[----:B------:R0:W0:Y:S01]  /*0350*/  SYNCS.EXCH.64 URZ, [UR7+0x30], UR8 ;  /* 0x00003008073f75b2 */ /* 0x0000220008000100 */
[----:B------:R0:W0:Y:S01]  /*0360*/  SYNCS.EXCH.64 URZ, [UR7+0x18], UR4 ;  /* 0x00001804073f75b2 */ /* 0x0000220008000100 */
[----:B------:R0:W0:Y:S01]  /*0370*/  SYNCS.EXCH.64 URZ, [UR7+0x38], UR8 ;  /* 0x00003808073f75b2 */ /* 0x0000220008000100 */
[----:B------:R-:W-:Y:S01]  /*0380*/  NOP ;  /* 0x0000000000007918 */ /* 0x000fe20000000000 */
.L_x_2:
[----:B------:R-:W5:Y:S01]  /*0390*/  S2UR UR15, SR_CTAID.X ;  /* 0x00000000000f79c3 */ /* 0x000f620000002500 */
[----:B------:R-:W-:Y:S01]  /*03a0*/  SHF.R.S32.HI R2, RZ, 0x1f, R3 ;  /* 0x0000001fff027819 */ /* 0x000fe20000011403 */
[----:B------:R-:W1:Y:S01]  /*03b0*/  SHFL.IDX PT, R7, R0, RZ, 0x1f ;  /* 0x00001fff00077589 */ /* 0x000e6200000e0000 */
[----:B------:R-:W-:Y:S02]  /*03c0*/  ELECT P0, URZ, PT ;  /* 0x00000000003f782f */ /* 0x000fe40003800000 */
[----:B------:R-:W-:Y:S01]  /*03d0*/  SHF.R.S32.HI R11, RZ, 0x1f, R6 ;  /* 0x0000001fff0b7819 */ /* 0x000fe20000011406 */
[----:B0-----:R-:W-:Y:S01]  /*03e0*/  ULDC UR4, c[0x0][0x150] ;  /* 0x0000540000047ab9 */ /* 0x001fe20000000800 */
[----:B------:R-:W-:Y:S01]  /*03f0*/  LEA.HI R2, R2, R3, RZ, 0x7 ;  /* 0x0000000302027211 */ /* 0x000fe200078f38ff */
[----:B------:R-:W0:Y:S01]  /*0400*/  SHFL.IDX PT, R8, R0, RZ, 0x1f ;  /* 0x00001fff00087589 */ /* 0x000e2200000e0000 */
[----:B------:R-:W2:Y:S01]  /*0410*/  S2UR UR8, SR_CTAID.Y ;  /* 0x00000000000879c3 */ /* 0x000ea20000002600 */
[----:B------:R-:W-:-:S02]  /*0420*/  ELECT P1, URZ, PT ;  /* 0x00000000003f782f */ /* 0x000fc40003820000 */
[----:B------:R-:W-:Y:S01]  /*0430*/  LOP3.LUT R2, R2, 0xffffff80, RZ, 0xc0, !PT ;  /* 0xffffff8002027812 */ /* 0x000fe200078ec0ff */
[----:B------:R-:W-:Y:S01]  /*0440*/  ULDC UR7, c[0x0][0x144] ;  /* 0x0000510000077ab9 */ /* 0x000fe20000000800 */
[----:B------:R-:W-:Y:S01]  /*0450*/  LEA.HI R11, R11, R6, RZ, 0x2 ;  /* 0x000000060b0b7211 */ /* 0x000fe200078f10ff */
[----:B------:R-:W-:Y:S01]  /*0460*/  UMOV UR18, 0x80 ;  /* 0x0000008000127882 */ /* 0x000fe20000000000 */
[----:B------:R-:W-:Y:S01]  /*0470*/  NOP ;  /* 0x0000000000007918 */ /* 0x000fe20000000000 */
[----:B------:R-:W-:Y:S01]  /*0480*/  IMAD.IADD R4, R3, 0x1, -R2 ;  /* 0x0000000103047824 */ /* 0x000fe200078e0a02 */
[----:B------:R-:W-:Y:S01]  /*0490*/  LOP3.LUT R11, R11, 0x3ffffffc, RZ, 0xc0, !PT ;  /* 0x3ffffffc0b0b7812 */ /* 0x000fe200078ec0ff */
[----:B------:R-:W-:Y:S01]  /*04a0*/  NOP ;  /* 0x0000000000007918 */ /* 0x000fe20000000000 */
[----:B------:R-:W-:Y:S01]  /*04b0*/  ULDC UR17, c[0x0][0x148] ;  /* 0x0000520000117ab9 */ /* 0x000fe20000000800 */
[----:B------:R-:W-:Y:S01]  /*04c0*/  IMAD.MOV.U32 R23, RZ, RZ, 0x1 ;  /* 0x00000001ff177424 */ /* 0x000fe200078e00ff */
[----:B------:R-:W-:Y:S01]  /*04d0*/  SHF.R.S32.HI R9, RZ, 0x1f, R4 ;  /* 0x0000001fff097819 */ /* 0x000fe20000011404 */
[----:B------:R-:W-:Y:S01]  /*04e0*/  IMAD.IADD R11, R6, 0x1, -R11 ;  /* 0x00000001060b7824 */ /* 0x000fe200078e0a0b */
[----:B------:R-:W3:Y:S01]  /*04f0*/  SHFL.IDX PT, R5, R5, RZ, 0x1f ;  /* 0x00001fff05057589 */ /* 0x000ee200000e0000 */
[----:B------:R-:W-:-:S02]  /*0500*/  ISETP.NE.AND P2, PT, RZ, UR19, PT ;  /* 0x00000013ff007c0c */ /* 0x000fc4000bf45270 */
[----:B-----5:R-:W-:Y:S02]  /*0510*/  I2FP.F32.U32 R10, UR15 ;  /* 0x0000000f000a7c45 */ /* 0x020fe40008201000 */
[----:B------:R-:W-:Y:S02]  /*0520*/  LEA.HI R2, R9, R4, RZ, 0x3 ;  /* 0x0000000409027211 */ /* 0x000fe400078f18ff */
[----:B-1----:R-:W-:Y:S01]  /*0530*/  ISETP.NE.OR P0, PT, R7, RZ, !P0 ;  /* 0x000000ff0700720c */ /* 0x002fe20004705670 */
[----:B------:R-:W-:Y:S01]  /*0540*/  FMUL R10, R10, UR4 ;  /* 0x000000040a0a7c20 */ /* 0x000fe20008400000 */
[--C-:B------:R-:W-:Y:S01]  /*0550*/  SHF.R.S32.HI R7, RZ, 0x3, R2.reuse ;  /* 0x00000003ff077819 */ /* 0x100fe20000011402 */
[----:B------:R-:W-:Y:S01]  /*0560*/  ULDC UR4, c[0x0][0x154] ;  /* 0x0000550000047ab9 */ /* 0x000fe20000000800 */
[----:B------:R-:W-:Y:S02]  /*0570*/  SHF.R.S32.HI R2, RZ, 0x1f, R2 ;  /* 0x0000001fff027819 */ /* 0x000fe40000011402 */
[----:B0-----:R-:W-:Y:S01]  /*0580*/  ISETP.NE.OR P1, PT, R8, RZ, !P1 ;  /* 0x000000ff0800720c */ /* 0x001fe20004f25670 */
[----:B------:R-:W0:Y:S01]  /*0590*/  F2I.U32.TRUNC.NTZ R10, R10 ;  /* 0x0000000a000a7305 */ /* 0x000e22000020f000 */
[----:B------:R-:W-:-:S02]  /*05a0*/  LEA.HI R2, R2, R7, RZ, 0x2 ;  /* 0x0000000702027211 */ /* 0x000fc400078f10ff */
[----:B--2---:R-:W-:Y:S02]  /*05b0*/  I2FP.F32.U32 R0, UR8 ;  /* 0x0000000800007c45 */ /* 0x004fe40008201000 */
[----:B------:R-:W-:Y:S01]  /*05c0*/  LOP3.LUT R2, R2, 0xfffffffc, RZ, 0xc0, !PT ;  /* 0xfffffffc02027812 */ /* 0x000fe200078ec0ff */
[----:B------:R-:W-:Y:S02]  /*05d0*/  VOTEU.ALL UP0, P0 ;  /* 0x00000000003f7886 */ /* 0x000fe40000000000 */
[----:B------:R-:W-:Y:S02]  /*05e0*/  FMUL R6, R0, UR4 ;  /* 0x0000000400067c20 */ /* 0x000fe40008400000 */
[----:B------:R-:W-:Y:S01]  /*05f0*/  IMAD.IADD R2, R7, 0x1, -R2 ;  /* 0x0000000107027824 */ /* 0x000fe200078e0a02 */
[----:B------:R-:W1:Y:S01]  /*0600*/  @!UP0 S2UR UR11, SR_CgaCtaId ;  /* 0x00000000000b89c3 */ /* 0x000e620000008800 */
[----:B------:R-:W-:Y:S01]  /*0610*/  VOTEU.ALL UP1, P1 ;  /* 0x00000000003f7886 */ /* 0x000fe20000820000 */
[----:B------:R-:W-:Y:S01]  /*0620*/  @!UP0 UMOV UR10, 0x400 ;  /* 0x00000400000a8882 */ /* 0x000fe20000000000 */
[----:B------:R-:W-:Y:S01]  /*0630*/  IMAD R2, R11, 0x4, R2 ;  /* 0x000000040b027824 */ /* 0x000fe200078e0202 */
[----:B0-----:R-:W-:Y:S01]  /*0640*/  R2UR UR4, R10 ;  /* 0x000000000a0472ca */ /* 0x001fe200000e0000 */
[----:B------:R-:W0:Y:S01]  /*0650*/  F2I.U32.TRUNC.NTZ R6, R6 ;  /* 0x0000000600067305 */ /* 0x000e22000020f000 */
[----:B------:R-:W-:Y:S01]  /*0660*/  @!UP1 UMOV UR13, 0x400 ;  /* 0x00000400000d9882 */ /* 0x000fe20000000000 */
[C---:B------:R-:W-:Y:S01]  /*0670*/  IMAD.SHL.U32 R7, R2.reuse, 0x4, RZ ;  /* 0x0000000402077824 */ /* 0x040fe200078e00ff */
[----:B------:R-:W-:Y:S01]  /*0680*/  LEA.HI R0, R2, R2, RZ, 0x1 ;  /* 0x0000000202007211 */ /* 0x000fe200078f08ff */
[----:B------:R-:W2:Y:S01]  /*0690*/  @!UP1 S2UR UR16, SR_CgaCtaId ;  /* 0x00000000001099c3 */ /* 0x000ea20000008800 */
[----:B------:R-:W-:Y:S01]  /*06a0*/  VOTEU.ALL UP2, P1 ;  /* 0x00000000003f7886 */ /* 0x000fe20000840000 */
[----:B------:R-:W-:Y:S01]  /*06b0*/  VOTEU.ALL UP3, P1 ;  /* 0x00000000003f7886 */ /* 0x000fe20000860000 */
[----:B------:R-:W-:Y:S01]  /*06c0*/  LOP3.LUT R11, R0, 0xfffffffe, RZ, 0xc0, !PT ;  /* 0xfffffffe000b7812 */ /* 0x000fe200078ec0ff */
[----:B------:R-:W-:Y:S01]  /*06d0*/  VOTEU.ALL UP4, P1 ;  /* 0x00000000003f7886 */ /* 0x000fe20000880000 */
[----:B------:R-:W-:Y:S01]  /*06e0*/  LOP3.LUT R22, R2, 0xc, R7, 0x78, !PT ;  /* 0x0000000c02167812 */ /* 0x000fe200078e7807 */
[----:B------:R-:W-:-:S02]  /*06f0*/  VOTEU.ALL UP5, P1 ;  /* 0x00000000003f7886 */ /* 0x000fc400008a0000 */
[----:B------:R-:W-:Y:S01]  /*0700*/  IMAD.IADD R11, R2, 0x1, -R11 ;  /* 0x00000001020b7824 */ /* 0x000fe200078e0a0b */
[----:B------:R-:W-:Y:S01]  /*0710*/  UIADD3 UR4, -UR4, URZ, URZ ;  /* 0x0000003f04047290 */ /* 0x000fe2000fffe13f */
[----:B------:R-:W5:Y:S01]  /*0720*/  LDC R2, c[0x0][0x140] ;  /* 0x00005000ff027b82 */ /* 0x000f620000000800 */
[----:B0-----:R-:W-:Y:S02]  /*0730*/  R2UR UR9, R6 ;  /* 0x00000000060972ca */ /* 0x001fe400000e0000 */
[----:B------:R-:W-:Y:S02]  /*0740*/  UIMAD UR7, UR7, UR4, UR15 ;  /* 0x00000004070772a4 */ /* 0x000fe4000f8e020f */
[----:B-1----:R-:W-:Y:S01]  /*0750*/  @!UP0 ULEA UR12, UR11, UR10, 0x18 ;  /* 0x0000000a0b0c8291 */ /* 0x002fe2000f8ec03f */
[----:B------:R-:W-:Y:S01]  /*0760*/  UMOV UR4, 0x20 ;  /* 0x0000002000047882 */ /* 0x000fe20000000000 */
[----:B------:R-:W-:-:S04]  /*0770*/  @!UP1 UIADD3 UR10, -UR18, 0x100000, URZ ;  /* 0x00100000120a9890 */ /* 0x000fc8000fffe13f */
[----:B------:R-:W-:Y:S02]  /*0780*/  @!UP1 USHF.L.U32 UR11, UR10, 0xb, URZ ;  /* 0x0000000b0a0b9899 */ /* 0x000fe4000800063f */
[----:B------:R-:W-:Y:S01]  /*0790*/  @!UP1 USHF.L.U32 UR10, UR10, 0x1, URZ ;  /* 0x000000010a0a9899 */ /* 0x000fe2000800063f */
[----:B------:R-:W-:Y:S01]  /*07a0*/  ISETP.NE.AND P3, PT, R11, UR7, PT ;  /* 0x000000070b007c0c */ /* 0x000fe2000bf65270 */
[----:B------:R-:W-:-:S04]  /*07b0*/  @!UP0 UIADD3 UR4, -UR4, 0x100000, URZ ;  /* 0x0010000004048890 */ /* 0x000fc8000fffe13f */
[----:B------:R-:W-:Y:S02]  /*07c0*/  @!UP0 USHF.L.U32 UR5, UR4, 0xb, URZ ;  /* 0x0000000b04058899 */ /* 0x000fe4000800063f */
[----:B------:R-:W-:Y:S01]  /*07d0*/  @!UP0 USHF.L.U32 UR4, UR4, 0x1, URZ ;  /* 0x0000000104048899 */ /* 0x000fe2000800063f */
[----:B------:R-:W-:Y:S01]  /*07e0*/  VOTEU.ALL UP0, P0 ;  /* 0x00000000003f7886 */ /* 0x000fe20000000000 */
[----:B--2---:R-:W-:Y:S01]  /*07f0*/  @!UP1 ULEA UR13, UR16, UR13, 0x18 ;  /* 0x0000000d100d9291 */ /* 0x004fe2000f8ec03f */
[----:B------:R-:W-:Y:S01]  /*0800*/  VOTEU.ALL UP1, P0 ;  /* 0x00000000003f7886 */ /* 0x000fe20000020000 */
[----:B------:R-:W-:Y:S01]  /*0810*/  UIADD3 UR9, -UR9, URZ, URZ ;  /* 0x0000003f09097290 */ /* 0x000fe2000fffe13f */
[----:B------:R-:W-:Y:S01]  /*0820*/  LOP3.LUT P0, RZ, R4, 0x7, RZ, 0xc0, !PT ;  /* 0x0000000704ff7812 */ /* 0x000fe2000780c0ff */
[----:B------:R-:W0:Y:S06]  /*0830*/  FENCE.VIEW.ASYNC.S ;  /* 0x00000000000073c6 */ /* 0x000e2c0000000000 */
[----:B0-----:R-:W0:Y:S01]  /*0840*/  @!UP0 SYNCS.EXCH.64 URZ, [UR12+0x70], UR4 ;  /* 0x000070040c3f85b2 */ /* 0x001e220008000100 */
[----:B------:R-:W-:-:S02]  /*0850*/  @P3 LEA.HI R0, R22, R22, RZ, 0x1 ;  /* 0x0000001616003211 */ /* 0x000fc400078f08ff */
[----:B-----5:R-:W-:Y:S02]  /*0860*/  ISETP.EQ.U32.AND P1, PT, R2, 0x1, PT ;  /* 0x000000010200780c */ /* 0x020fe40003f22070 */
[----:B------:R-:W-:Y:S02]  /*0870*/  @P3 SHF.R.S32.HI R0, RZ, 0x1, R0 ;  /* 0x00000001ff003819 */ /* 0x000fe40000011400 */
[----:B------:R-:W-:Y:S01]  /*0880*/  ISETP.LT.U32.AND P0, PT, R22, 0x2, !P0 ;  /* 0x000000021600780c */ /* 0x000fe20004701070 */
[----:B------:R1:W2:Y:S01]  /*0890*/  @!UP1 SYNCS.EXCH.64 URZ, [UR12+0x78], UR4 ;  /* 0x000078040c3f95b2 */ /* 0x0002a20008000100 */
[----:B------:R-:W-:Y:S01]  /*08a0*/  NOP ;  /* 0x0000000000007918 */ /* 0x000fe20000000000 */
[----:B-1----:R-:W-:Y:S01]  /*08b0*/  UIMAD UR4, UR17, UR9, UR8 ;  /* 0x00000009110472a4 */ /* 0x002fe2000f8e0208 */
[----:B------:R1:W0:Y:S05]  /*08c0*/  @!UP2 SYNCS.EXCH.64 URZ, [UR13+0x50], UR10 ;  /* 0x0000500a0d3fa5b2 */ /* 0x00022a0008000100 */
[----:B------:R-:W-:-:S02]  /*08d0*/  @P3 ISETP.NE.AND P4, PT, R0, UR4, PT ;  /* 0x0000000400003c0c */ /* 0x000fc4000bf85270 */
[----:B------:R-:W-:Y:S02]  /*08e0*/  SEL R0, RZ, 0x1, !P0 ;  /* 0x00000001ff007807 */ /* 0x000fe40004000000 */
[----:B------:R-:W-:-:S04]  /*08f0*/  @P3 SEL R23, RZ, 0x1, P4 ;  /* 0x00000001ff173807 */ /* 0x000fc80002000000 */
[----:B------:R-:W-:Y:S01]  /*0900*/  LOP3.LUT R23, R23, R0, RZ, 0xc0, !PT ;  /* 0x0000000017177212 */ /* 0x000fe200078ec0ff */
[----:B------:R1:W0:Y:S01]  /*0910*/  @!UP3 SYNCS.EXCH.64 URZ, [UR13+0x58], UR10 ;  /* 0x0000580a0d3fb5b2 */ /* 0x0002220008000100 */
[----:B------:R1:W0:Y:S01]  /*0920*/  @!UP4 SYNCS.EXCH.64 URZ, [UR13+0x60], UR10 ;  /* 0x0000600a0d3fc5b2 */ /* 0x0002220008000100 */
[----:B------:R1:W0:Y:S01]  /*0930*/  @!UP5 SYNCS.EXCH.64 URZ, [UR13+0x68], UR10 ;  /* 0x0000680a0d3fd5b2 */ /* 0x0002220008000100 */
[----:B------:R-:W-:Y:S01]  /*0940*/  NOP ;  /* 0x0000000000007918 */ /* 0x000fe20000000000 */
[----:B-1-3--:R-:W-:Y:S05]  /*0950*/  @!P1 BRA `(.L_x_3) ;  /* 0x0000000000089947 */ /* 0x00afea0003800000 */
[----:B0-2-4-:R-:W-:Y:S01]  /*0960*/  UCGABAR_ARV ;  /* 0x00000000000079c7 */ /* 0x015fe20008000000 */
[----:B------:R-:W-:Y:S05]  /*0970*/  BRA `(.L_x_4) ;  /* 0x0000000000047947 */ /* 0x000fea0003800000 */
.L_x_3:
[----:B0-2-4-:R-:W-:Y:S01]  /*0980*/  NOP ;  /* 0x0000000000007918 */ /* 0x015fe20000000000 */
.L_x_4:
[----:B------:R-:W-:Y:S01]  /*0990*/  ULDC.64 UR4, c[0x0][0x598] ;  /* 0x0001660000047ab9 */ /* 0x000fe20000000a00 */
[----:B------:R-:W-:Y:S01]  /*09a0*/  ULDC.64 UR52, c[0x0][0x208] ;  /* 0x0000820000347ab9 */ /* 0x000fe20000000a00 */
[----:B------:R-:W-:-:S04]  /*09b0*/  ISETP.NE.U32.AND P0, PT, RZ, UR4, PT ;  /* 0x00000004ff007c0c */ /* 0x000fc8000bf05070 */
[----:B------:R-:W-:-:S13]  /*09c0*/  ISETP.NE.AND.EX P0, PT, RZ, UR5, PT, P0 ;  /* 0x00000005ff007c0c */ /* 0x000fda000bf05300 */
[----:B------:R-:W-:Y:S05]  /*09d0*/  @!P0 BRA `(.L_x_5) ;  /* 0x00000000001c8947 */ /* 0x000fea0003800000 */
[----:B------:R-:W0:Y:S02]  /*09e0*/  LDC.64 R6, c[0x0][0x598] ;  /* 0x00016600ff067b82 */ /* 0x000e240000000a00 */
[----:B0-----:R-:W2:Y:S02]  /*09f0*/  LDG.E.64 R6, desc[UR52][R6.64] ;  /* 0x0000003406067981 */ /* 0x001ea4000c1e1b00 */
[----:B--2---:R-:W-:-:S04]  /*0a00*/  ISETP.NE.U32.AND P0, PT, R6, RZ, PT ;  /* 0x000000ff0600720c */ /* 0x004fc80003f05070 */
[----:B------:R-:W-:-:S13]  /*0a10*/  ISETP.NE.AND.EX P0, PT, R7, RZ, PT, P0 ;  /* 0x000000ff0700720c */ /* 0x000fda0003f05300 */
[----:B------:R-:W-:Y:S05]  /*0a20*/  @!P0 BRA `(.L_x_5) ;  /* 0x0000000000088947 */ /* 0x000fea0003800000 */
[----:B------:R0:W5:Y:S01]  /*0a30*/  LD.E R56, desc[UR52][R6.64] ;  /* 0x0000003406387980 */ /* 0x000162000c101900 */
[----:B------:R-:W-:Y:S05]  /*0a40*/  BRA `(.L_x_6) ;  /* 0x0000000000247947 */ /* 0x000fea0003800000 */
.L_x_5:
[----:B------:R-:W-:Y:S02]  /*0a50*/  ULDC.64 UR4, c[0x0][0x588] ;  /* 0x0001620000047ab9 */ /* 0x000fe40000000a00 */
[----:B------:R-:W-:-:S04]  /*0a60*/  ISETP.NE.U32.AND P0, PT, RZ, UR4, PT ;  /* 0x00000004ff007c0c */ /* 0x000fc8000bf05070 */
[----:B------:R-:W-:-:S13]  /*0a70*/  ISETP.NE.AND.EX P0, PT, RZ, UR5, PT, P0 ;  /* 0x00000005ff007c0c */ /* 0x000fda000bf05300 */
[----:B------:R-:W-:Y:S05]  /*0a80*/  @!P0 BRA `(.L_x_7) ;  /* 0x00000000000c8947 */ /* 0x000fea0003800000 */
[----:B------:R-:W0:Y:S02]  /*0a90*/  LDC.64 R56, c[0x0][0x588] ;  /* 0x00016200ff387b82 */ /* 0x000e240000000a00 */
[----:B0-----:R1:W5:Y:S01]  /*0aa0*/  LDG.E R56, desc[UR52][R56.64] ;  /* 0x0000003438387981 */ /* 0x001362000c1e1900 */
[----:B------:R-:W-:Y:S05]  /*0ab0*/  BRA `(.L_x_6) ;  /* 0x0000000000087947 */ /* 0x000fea0003800000 */
.L_x_7:
[----:B------:R-:W-:Y:S02]  /*0ac0*/  ULDC UR4, c[0x0][0x580] ;  /* 0x0001600000047ab9 */ /* 0x000fe40000000800 */
[----:B------:R-:W-:-:S07]  /*0ad0*/  IMAD.U32 R56, RZ, RZ, UR4 ;  /* 0x00000004ff387e24 */ /* 0x000fce000f8e00ff */
.L_x_6:
[----:B------:R-:W-:Y:S02]  /*0ae0*/  ULDC.64 UR4, c[0x0][0x5a0] ;  /* 0x0001680000047ab9 */ /* 0x000fe40000000a00 */
[----:B------:R-:W-:-:S04]  /*0af0*/  ISETP.NE.U32.AND P0, PT, RZ, UR4, PT ;  /* 0x00000004ff007c0c */ /* 0x000fc8000bf05070 */
[----:B------:R-:W-:-:S13]  /*0b00*/  ISETP.NE.AND.EX P0, PT, RZ, UR5, PT, P0 ;  /* 0x00000005ff007c0c */ /* 0x000fda000bf05300 */
[----:B------:R-:W-:Y:S05]  /*0b10*/  @!P0 BRA `(.L_x_8) ;  /* 0x00000000001c8947 */ /* 0x000fea0003800000 */
[----:B0-----:R-:W0:Y:S02]  /*0b20*/  LDC.64 R6, c[0x0][0x5a0] ;  /* 0x00016800ff067b82 */ /* 0x001e240000000a00 */
[----:B0-----:R-:W2:Y:S02]  /*0b30*/  LDG.E.64 R6, desc[UR52][R6.64] ;  /* 0x0000003406067981 */ /* 0x001ea4000c1e1b00 */
[----:B--2---:R-:W-:-:S04]  /*0b40*/  ISETP.NE.U32.AND P0, PT, R6, RZ, PT ;  /* 0x000000ff0600720c */ /* 0x004fc80003f05070 */
[----:B------:R-:W-:-:S13]  /*0b50*/  ISETP.NE.AND.EX P0, PT, R7, RZ, PT, P0 ;  /* 0x000000ff0700720c */ /* 0x000fda0003f05300 */
[----:B------:R-:W-:Y:S05]  /*0b60*/  @!P0 BRA `(.L_x_8) ;  /* 0x0000000000088947 */ /* 0x000fea0003800000 */
[----:B-1----:R0:W5:Y:S01]  /*0b70*/  LD.E R57, desc[UR52][R6.64] ;  /* 0x0000003406397980 */ /* 0x002162000c101900 */
[----:B------:R-:W-:Y:S05]  /*0b80*/  BRA `(.L_x_9) ;  /* 0x0000000000247947 */ /* 0x000fea0003800000 */
.L_x_8:
[----:B------:R-:W-:Y:S02]  /*0b90*/  ULDC.64 UR4, c[0x0][0x590] ;  /* 0x0001640000047ab9 */ /* 0x000fe40000000a00 */
[----:B------:R-:W-:-:S04]  /*0ba0*/  ISETP.NE.U32.AND P0, PT, RZ, UR4, PT ;  /* 0x00000004ff007c0c */ /* 0x000fc8000bf05070 */
[----:B------:R-:W-:-:S13]  /*0bb0*/  ISETP.NE.AND.EX P0, PT, RZ, UR5, PT, P0 ;  /* 0x00000005ff007c0c */ /* 0x000fda000bf05300 */
[----:B------:R-:W-:Y:S05]  /*0bc0*/  @!P0 BRA `(.L_x_10) ;  /* 0x00000000000c8947 */ /* 0x000fea0003800000 */
[----:B0-----:R-:W1:Y:S02]  /*0bd0*/  LDC.64 R6, c[0x0][0x590] ;  /* 0x00016400ff067b82 */ /* 0x001e640000000a00 */
[----:B-1----:R1:W5:Y:S01]  /*0be0*/  LDG.E R57, desc[UR52][R6.64] ;  /* 0x0000003406397981 */ /* 0x002362000c1e1900 */
[----:B------:R-:W-:Y:S05]  /*0bf0*/  BRA `(.L_x_9) ;  /* 0x0000000000087947 */ /* 0x000fea0003800000 */
.L_x_10:
[----:B------:R-:W-:Y:S02]  /*0c00*/  ULDC UR4, c[0x0][0x584] ;  /* 0x0001610000047ab9 */ /* 0x000fe40000000800 */
[----:B-1----:R-:W-:-:S07]  /*0c10*/  IMAD.U32 R57, RZ, RZ, UR4 ;  /* 0x00000004ff397e24 */ /* 0x002fce000f8e00ff */
.L_x_9:
[----:B------:R-:W-:Y:S01]  /*0c20*/  ULDC UR4, c[0x0][0x65c] ;  /* 0x0001970000047ab9 */ /* 0x000fe20000000800 */
[----:B01----:R-:W0:Y:S01]  /*0c30*/  LDC.64 R6, c[0x0][0x650] ;  /* 0x00019400ff067b82 */ /* 0x003e220000000a00 */
[----:B------:R-:W-:Y:S01]  /*0c40*/  UISETP.NE.AND UP2, UPT, UR4, 0x1, UPT ;  /* 0x000000010400788c */ /* 0x000fe2000bf45270 */
[----:B------:R-:W-:Y:S01]  /*0c50*/  IMAD.MOV.U32 R18, RZ, RZ, -0x1 ;  /* 0xffffffffff127424 */ /* 0x000fe200078e00ff */
[----:B------:R-:W-:Y:S01]  /*0c60*/  UISETP.NE.AND UP0, UPT, UR19, 0x2, UPT ;  /* 0x000000021300788c */ /* 0x000fe2000bf05270 */
[----:B------:R-:W-:Y:S01]  /*0c70*/  IMAD.MOV.U32 R2, RZ, RZ, -0x1 ;  /* 0xffffffffff027424 */ /* 0x000fe200078e00ff */
[----:B------:R-:W-:Y:S01]  /*0c80*/  UP2UR UR38, UPR, URZ, 0x4 ;  /* 0x000000043f267883 */ /* 0x000fe20008000000 */
[----:B------:R-:W-:-:S06]  /*0c90*/  IMAD.MOV.U32 R19, RZ, RZ, -0x1 ;  /* 0xffffffffff137424 */ /* 0x000fcc00078e00ff */
[----:B------:R-:W-:Y:S01]  /*0ca0*/  @UP2 ULDC UR12, c[0x0][0x10] ;  /* 0x00000400000c2ab9 */ /* 0x000fe20000000800 */
[----:B------:R-:W-:Y:S01]  /*0cb0*/  @UP2 UMOV UR4, UR8 ;  /* 0x0000000800042c82 */ /* 0x000fe20008000000 */
[----:B------:R-:W-:Y:S01]  /*0cc0*/  @UP2 UMOV UR5, URZ ;  /* 0x0000003f00052c82 */ /* 0x000fe20008000000 */
[----:B------:R-:W-:Y:S01]  /*0cd0*/  @!UP2 ULDC UR16, c[0x0][0xc] ;  /* 0x000003000010aab9 */ /* 0x000fe20000000800 */
[----:B------:R-:W-:Y:S01]  /*0ce0*/  @UP2 UIMAD.WIDE.U32 UR12, UR15, UR12, UR4 ;  /* 0x0000000c0f0c22a5 */ /* 0x000fe2000f8e0004 */
[----:B------:R-:W-:Y:S02]  /*0cf0*/  ULDC UR10, c[0x0][0xc] ;  /* 0x00000300000a7ab9 */ /* 0x000fe40000000800 */
[----:B------:R-:W-:Y:S01]  /*0d00*/  @UP2 UMOV UR4, URZ ;  /* 0x0000003f00042c82 */ /* 0x000fe20008000000 */
[----:B------:R-:W-:Y:S01]  /*0d10*/  UMOV UR5, URZ ;  /* 0x0000003f00057c82 */ /* 0x000fe20008000000 */
[----:B------:R-:W-:Y:S01]  /*0d20*/  @UP2 UIADD3 UR18, UR13, UR4, URZ ;  /* 0x000000040d122290 */ /* 0x000fe2000fffe03f */
[----:B------:R-:W-:-:S02]  /*0d30*/  ULDC UR11, c[0x0][0x10] ;  /* 0x00000400000b7ab9 */ /* 0x000fc40000000800 */
[----:B------:R-:W-:Y:S01]  /*0d40*/  UMOV UR4, UR15 ;  /* 0x0000000f00047c82 */ /* 0x000fe20008000000 */
[----:B------:R-:W-:Y:S02]  /*0d50*/  UIMAD.WIDE.U32 UR10, UR10, UR11, URZ ;  /* 0x0000000b0a0a72a5 */ /* 0x000fe4000f8e003f */
[----:B------:R-:W-:Y:S01]  /*0d60*/  @!UP2 UIMAD.WIDE.U32 UR4, UR8, UR16, UR4 ;  /* 0x000000100804a2a5 */ /* 0x000fe2000f8e0004 */
[----:B------:R-:W-:Y:S02]  /*0d70*/  ULDC UR13, c[0x0][0x14] ;  /* 0x00000500000d7ab9 */ /* 0x000fe40000000800 */
[----:B------:R-:W-:Y:S02]  /*0d80*/  UIMAD.WIDE.U32 UR50, UR10, UR13, URZ ;  /* 0x0000000d0a3272a5 */ /* 0x000fe4000f8e003f */
[----:B------:R-:W-:Y:S02]  /*0d90*/  UIMAD UR37, UR11, UR13, URZ ;  /* 0x0000000d0b2572a4 */ /* 0x000fe4000f8e023f */
[----:B------:R-:W-:Y:S01]  /*0da0*/  @!UP2 UMOV UR12, UR4 ;  /* 0x00000004000cac82 */ /* 0x000fe20008000000 */
[----:B------:R-:W-:Y:S01]  /*0db0*/  @!UP2 UMOV UR18, UR5 ;  /* 0x000000050012ac82 */ /* 0x000fe20008000000 */
[----:B------:R-:W-:-:S02]  /*0dc0*/  UIADD3 UR37, UR51, UR37, URZ ;  /* 0x0000002533257290 */ /* 0x000fc4000fffe03f */
[----:B------:R-:W-:-:S04]  /*0dd0*/  UIADD3 UR4, UP1, UR12, UR50, URZ ;  /* 0x000000320c047290 */ /* 0x000fc8000ff3e03f */
[----:B------:R-:W-:Y:S02]  /*0de0*/  UIADD3.X UR5, UR18, UR37, URZ, UP1, !UPT ;  /* 0x0000002512057290 */ /* 0x000fe40008ffe43f */
[----:B------:R-:W-:Y:S02]  /*0df0*/  USEL UR4, UR4, UR12, !UP0 ;  /* 0x0000000c04047287 */ /* 0x000fe4000c000000 */
[----:B------:R-:W-:-:S04]  /*0e00*/  USEL UR5, UR5, UR18, !UP0 ;  /* 0x0000001205057287 */ /* 0x000fc8000c000000 */
[----:B0-----:R-:W-:Y:S01]  /*0e10*/  ISETP.LE.U32.AND P0, PT, R6, UR4, PT ;  /* 0x0000000406007c0c */ /* 0x001fe2000bf03070 */
[----:B------:R-:W-:Y:S02]  /*0e20*/  IMAD.U32 R16, RZ, RZ, UR4 ;  /* 0x00000004ff107e24 */ /* 0x000fe4000f8e00ff */
[----:B------:R-:W-:Y:S02]  /*0e30*/  IMAD.U32 R0, RZ, RZ, UR5 ;  /* 0x00000005ff007e24 */ /* 0x000fe4000f8e00ff */
[----:B------:R-:W-:-:S03]  /*0e40*/  IMAD.U32 R17, RZ, RZ, UR5 ;  /* 0x00000005ff117e24 */ /* 0x000fc6000f8e00ff */
[----:B------:R-:W-:Y:S02]  /*0e50*/  ISETP.GE.U32.AND.EX P0, PT, R0, R7, PT, P0 ;  /* 0x000000070000720c */ /* 0x000fe40003f06100 */
[----:B------:R-:W-:-:S11]  /*0e60*/  PRMT R0, RZ, 0x7610, R0 ;  /* 0x00007610ff007816 */ /* 0x000fd60000000000 */
[----:B------:R-:W-:Y:S05]  /*0e70*/  @P0 BRA `(.L_x_11) ;  /* 0x0000000400500947 */ /* 0x000fea0003800000 */
[----:B------:R-:W-:Y:S01]  /*0e80*/  ULDC.64 UR18, c[0x0][0x628] ;  /* 0x00018a0000127ab9 */ /* 0x000fe20000000a00 */
[C---:B------:R-:W-:Y:S01]  /*0e90*/  R2UR UR20, R16.reuse ;  /* 0x00000000101472ca */ /* 0x040fe200000e0000 */
[----:B------:R-:W-:Y:S01]  /*0ea0*/  ULDC UR16, c[0x0][0x630] ;  /* 0x00018c0000107ab9 */ /* 0x000fe20000000800 */
[----:B------:R-:W-:Y:S02]  /*0eb0*/  ISETP.NE.U32.AND P0, PT, RZ, UR18, PT ;  /* 0x00000012ff007c0c */ /* 0x000fe4000bf05070 */
[----:B------:R-:W-:Y:S02]  /*0ec0*/  R2UR UR4, R16 ;  /* 0x00000000100472ca */ /* 0x000fe400000e0000 */
[----:B------:R-:W-:Y:S02]  /*0ed0*/  ISETP.NE.AND.EX P0, PT, RZ, UR19, PT, P0 ;  /* 0x00000013ff007c0c */ /* 0x000fe4000bf05300 */
[----:B------:R-:W-:-:S11]  /*0ee0*/  R2UR UR5, R17 ;  /* 0x00000000110572ca */ /* 0x000fd600000e0000 */
[----:B------:R-:W-:Y:S05]  /*0ef0*/  @!P0 BRA `(.L_x_12) ;  /* 0x0000000000308947 */ /* 0x000fea0003800000 */
[----:B------:R-:W-:Y:S01]  /*0f00*/  R2UR UR4, R16 ;  /* 0x00000000100472ca */ /* 0x000fe200000e0000 */
[----:B------:R-:W-:Y:S01]  /*0f10*/  ULDC UR12, c[0x0][0x634] ;  /* 0x00018d00000c7ab9 */ /* 0x000fe20000000800 */
[----:B------:R-:W-:-:S11]  /*0f20*/  R2UR UR15, R17 ;  /* 0x00000000110f72ca */ /* 0x000fd600000e0000 */
[----:B------:R-:W-:-:S04]  /*0f30*/  UIADD3 UR12, UP1, UR4, UR12, URZ ;  /* 0x0000000c040c7290 */ /* 0x000fc8000ff3e03f */
[----:B------:R-:W-:-:S04]  /*0f40*/  UIADD3.X UR15, URZ, UR15, URZ, UP1, !UPT ;  /* 0x0000000f3f0f7290 */ /* 0x000fc80008ffe43f */
[----:B------:R-:W-:-:S04]  /*0f50*/  UIMAD.WIDE.U32 UR4, UR15, UR18, URZ ;  /* 0x000000120f0472a5 */ /* 0x000fc8000f8e003f */
[----:B------:R-:W-:Y:S02]  /*0f60*/  UIMAD.WIDE.U32 UR10, UP1, UR12, UR19, UR4 ;  /* 0x000000130c0a72a5 */ /* 0x000fe4000f820004 */
[----:B------:R-:W-:Y:S02]  /*0f70*/  UIMAD.WIDE.U32 UR4, UR12, UR18, URZ ;  /* 0x000000120c0472a5 */ /* 0x000fe4000f8e003f */
[----:B------:R-:W-:Y:S02]  /*0f80*/  UIADD3.X UR13, URZ, URZ, URZ, UP1, !UPT ;  /* 0x0000003f3f0d7290 */ /* 0x000fe40008ffe43f */
[----:B------:R-:W-:Y:S01]  /*0f90*/  UIADD3 URZ, UP1, UR5, UR10, URZ ;  /* 0x0000000a053f7290 */ /* 0x000fe2000ff3e03f */
[----:B------:R-:W-:-:S03]  /*0fa0*/  UMOV UR12, UR11 ;  /* 0x0000000b000c7c82 */ /* 0x000fc60008000000 */
[----:B------:R-:W-:-:S12]  /*0fb0*/  UIMAD.WIDE.U32.X UR4, UR15, UR19, UR12, UP1 ;  /* 0x000000130f0472a5 */ /* 0x000fd800088e040c */
.L_x_12:
[----:B------:R-:W-:Y:S01]  /*0fc0*/  USHF.R.U64 UR4, UR4, UR16, UR5 ;  /* 0x0000001004047299 */ /* 0x000fe20008001205 */
[----:B------:R-:W-:Y:S01]  /*0fd0*/  R2UR UR11, R17 ;  /* 0x00000000110b72ca */ /* 0x000fe200000e0000 */
[----:B------:R-:W-:Y:S02]  /*0fe0*/  USHF.R.U32.HI UR5, URZ, UR16, UR5 ;  /* 0x000000103f057299 */ /* 0x000fe40008011605 */
[----:B------:R-:W-:Y:S01]  /*0ff0*/  UIADD3 UR12, UP1, URZ, -UR4, URZ ;  /* 0x800000043f0c7290 */ /* 0x000fe2000ff3e03f */
[----:B------:R-:W-:Y:S01]  /*1000*/  ULDC.64 UR18, c[0x0][0x620] ;  /* 0x0001880000127ab9 */ /* 0x000fe20000000a00 */
[----:B------:R-:W-:Y:S02]  /*1010*/  UISETP.NE.AND UP2, UPT, UR38, URZ, UPT ;  /* 0x0000003f2600728c */ /* 0x000fe4000bf45270 */
[----:B------:R-:W-:Y:S01]  /*1020*/  UIADD3.X UR5, URZ, ~UR5, URZ, UP1, !UPT ;  /* 0x800000053f057290 */ /* 0x000fe20008ffe43f */
[----:B------:R-:W-:Y:S01]  /*1030*/  UMOV UR10, UR20 ;  /* 0x00000014000a7c82 */ /* 0x000fe20008000000 */
[----:B------:R-:W-:-:S02]  /*1040*/  ULDC UR13, c[0x0][0x618] ;  /* 0x00018600000d7ab9 */ /* 0x000fc40000000800 */
[----:B------:R-:W-:Y:S02]  /*1050*/  UIMAD UR5, UR5, UR18, URZ ;  /* 0x00000012050572a4 */ /* 0x000fe4000f8e023f */
[----:B------:R-:W-:Y:S02]  /*1060*/  UIMAD.WIDE.U32 UR10, UR12, UR18, UR10 ;  /* 0x000000120c0a72a5 */ /* 0x000fe4000f8e000a */
[----:B------:R-:W-:Y:S02]  /*1070*/  UIMAD UR12, UR12, UR19, UR5 ;  /* 0x000000130c0c72a4 */ /* 0x000fe4000f8e0205 */
[----:B------:R-:W-:Y:S02]  /*1080*/  @UP2 UIMAD UR7, UR17, UR9, UR8 ;  /* 0x00000009110722a4 */ /* 0x000fe4000f8e0208 */
[----:B------:R-:W-:Y:S01]  /*1090*/  UIADD3 UR11, UR11, UR12, URZ ;  /* 0x0000000c0b0b7290 */ /* 0x000fe2000fffe03f */
[----:B------:R-:W-:Y:S01]  /*10a0*/  ULDC.64 UR8, c[0x0][0x640] ;  /* 0x0001900000087ab9 */ /* 0x000fe20000000a00 */
[----:B------:R-:W-:-:S02]  /*10b0*/  ULDC UR15, c[0x0][0x608] ;  /* 0x00018200000f7ab9 */ /* 0x000fc40000000800 */
[----:B------:R-:W-:Y:S01]  /*10c0*/  USHF.R.U64 UR20, UR10, UR13, UR11 ;  /* 0x0000000d0a147299 */ /* 0x000fe2000800120b */
[----:B------:R-:W-:Y:S01]  /*10d0*/  ISETP.NE.U32.AND P0, PT, RZ, UR8, PT ;  /* 0x00000008ff007c0c */ /* 0x000fe2000bf05070 */
[----:B------:R-:W-:Y:S01]  /*10e0*/  USHF.R.U32.HI UR11, URZ, UR13, UR11 ;  /* 0x0000000d3f0b7299 */ /* 0x000fe2000801160b */
[----:B------:R-:W-:Y:S02]  /*10f0*/  ULDC UR21, c[0x0][0x658] ;  /* 0x0001960000157ab9 */ /* 0x000fe40000000800 */
[----:B------:R-:W-:Y:S01]  /*1100*/  ISETP.NE.AND.EX P0, PT, RZ, UR9, PT, P0 ;  /* 0x00000009ff007c0c */ /* 0x000fe2000bf05300 */
[----:B------:R-:W-:Y:S02]  /*1110*/  USHF.R.U64 UR25, UR20, UR15, UR11 ;  /* 0x0000000f14197299 */ /* 0x000fe4000800120b */
[----:B------:R-:W-:Y:S01]  /*1120*/  USHF.R.U32.HI UR11, URZ, UR15, UR11 ;  /* 0x0000000f3f0b7299 */ /* 0x000fe2000801160b */
[----:B------:R-:W-:Y:S01]  /*1130*/  UMOV UR10, 0xffffffff ;  /* 0xffffffff000a7882 */ /* 0x000fe20000000000 */
[----:B------:R-:W-:Y:S01]  /*1140*/  ULDC UR5, c[0x0][0x600] ;  /* 0x0001800000057ab9 */ /* 0x000fe20000000800 */
[----:B------:R-:W-:-:S02]  /*1150*/  USHF.L.U32 UR10, UR10, UR21, URZ ;  /* 0x000000150a0a7299 */ /* 0x000fc4000800063f */
[----:B------:R-:W-:Y:S02]  /*1160*/  USHF.R.U64 UR26, UR25, UR21, UR11 ;  /* 0x00000015191a7299 */ /* 0x000fe4000800120b */
[----:B------:R-:W-:Y:S02]  /*1170*/  ULOP3.LUT UR15, URZ, UR10, URZ, 0x33, !UPT ;  /* 0x0000000a3f0f7292 */ /* 0x000fe4000f8e333f */
[----:B------:R-:W-:Y:S02]  /*1180*/  UIADD3 UR19, UR5, -0x1, URZ ;  /* 0xffffffff05137890 */ /* 0x000fe4000fffe03f */
[----:B------:R-:W-:Y:S01]  /*1190*/  USHF.R.U32.HI UR11, URZ, UR21, UR11 ;  /* 0x000000153f0b7299 */ /* 0x000fe2000801160b */
[----:B------:R-:W-:Y:S01]  /*11a0*/  ULDC UR22, c[0x0][0x648] ;  /* 0x0001920000167ab9 */ /* 0x000fe20000000800 */
[----:B------:R-:W-:Y:S01]  /*11b0*/  ULDC UR23, c[0x0][0x638] ;  /* 0x00018e0000177ab9 */ /* 0x000fe20000000800 */
[----:B------:R-:W-:Y:S01]  /*11c0*/  UMOV UR24, 0x1 ;  /* 0x0000000100187882 */ /* 0x000fe20000000000 */
[----:B------:R-:W-:Y:S01]  /*11d0*/  UMOV UR10, UR26 ;  /* 0x0000001a000a7c82 */ /* 0x000fe20008000000 */
[----:B------:R-:W-:Y:S07]  /*11e0*/  @!P0 BRA `(.L_x_13) ;  /* 0x0000000000308947 */ /* 0x000fee0003800000 */
[----:B------:R-:W-:Y:S02]  /*11f0*/  ULDC UR16, c[0x0][0x64c] ;  /* 0x0001930000107ab9 */ /* 0x000fe40000000800 */
        /* <DEDUP_REMOVED lines=8> */
[----:B------:R-:W-:-:S07]  /*1280*/  UIMAD.WIDE.U32.X UR8, UR18, UR9, UR16, UP1 ;  /* 0x00000009120872a5 */ /* 0x000fce00088e0410 */
[----:B------:R-:W-:Y:S01]  /*1290*/  UMOV UR10, UR8 ;  /* 0x00000008000a7c82 */ /* 0x000fe20008000000 */
[----:B------:R-:W-:-:S05]  /*12a0*/  UMOV UR11, UR9 ;  /* 0x00000009000b7c82 */ /* 0x000fca0008000000 */
.L_x_13:
[----:B------:R-:W-:Y:S01]  /*12b0*/  USHF.R.U64 UR9, UR10, UR22, UR11 ;  /* 0x000000160a097299 */ /* 0x000fe2000800120b */
[----:B------:R-:W-:Y:S01]  /*12c0*/  IMAD.MOV.U32 R0, RZ, RZ, 0x1 ;  /* 0x00000001ff007424 */ /* 0x000fe200078e00ff */
[----:B------:R-:W-:Y:S01]  /*12d0*/  USHF.L.U32 UR8, UR24, UR21, URZ ;  /* 0x0000001518087299 */ /* 0x000fe2000800063f */
[----:B------:R-:W-:Y:S01]  /*12e0*/  IMAD.U32 R19, RZ, RZ, UR4 ;  /* 0x00000004ff137e24 */ /* 0x000fe2000f8e00ff */
[----:B------:R-:W-:Y:S02]  /*12f0*/  ULOP3.LUT UR15, UR25, UR15, URZ, 0xc0, !UPT ;  /* 0x0000000f190f7292 */ /* 0x000fe4000f8ec03f */
[----:B------:R-:W-:Y:S02]  /*1300*/  UIADD3 UR10, -UR9, URZ, URZ ;  /* 0x0000003f090a7290 */ /* 0x000fe4000fffe13f */
[----:B------:R-:W-:Y:S02]  /*1310*/  UIMAD UR15, UR8, UR9, UR15 ;  /* 0x00000009080f72a4 */ /* 0x000fe4000f8e020f */
[----:B------:R-:W-:-:S02]  /*1320*/  ULOP3.LUT UR19, UR20, UR19, URZ, 0xc0, !UPT ;  /* 0x0000001314137292 */ /* 0x000fc4000f8ec03f */
[----:B------:R-:W-:Y:S01]  /*1330*/  UIMAD UR8, UR10, UR23, UR26 ;  /* 0x000000170a0872a4 */ /* 0x000fe2000f8e021a */
[----:B------:R-:W-:Y:S01]  /*1340*/  ULDC UR9, c[0x0][0x610] ;  /* 0x0001840000097ab9 */ /* 0x000fe20000000800 */
[----:B------:R-:W-:Y:S02]  /*1350*/  UISETP.NE.AND UP1, UPT, UR38, URZ, UPT ;  /* 0x0000003f2600728c */ /* 0x000fe4000bf25270 */
[----:B------:R-:W-:Y:S02]  /*1360*/  UIMAD UR7, UR15, UR9, UR7 ;  /* 0x000000090f0772a4 */ /* 0x000fe4000f8e0207 */
[----:B------:R-:W-:-:S04]  /*1370*/  UIMAD UR8, UR8, UR5, UR19 ;  /* 0x00000005080872a4 */ /* 0x000fc8000f8e0213 */
[----:B------:R-:W-:Y:S02]  /*1380*/  USEL UR5, UR8, UR7, !UP1 ;  /* 0x0000000708057287 */ /* 0x000fe4000c800000 */
[----:B------:R-:W-:-:S04]  /*1390*/  USEL UR7, UR7, UR8, !UP1 ;  /* 0x0000000807077287 */ /* 0x000fc8000c800000 */
[----:B------:R-:W-:Y:S02]  /*13a0*/  IMAD.U32 R2, RZ, RZ, UR5 ;  /* 0x00000005ff027e24 */ /* 0x000fe4000f8e00ff */
[----:B------:R-:W-:-:S07]  /*13b0*/  IMAD.U32 R18, RZ, RZ, UR7 ;  /* 0x00000007ff127e24 */ /* 0x000fce000f8e00ff */
.L_x_11:
[----:B------:R-:W-:Y:S05]  /*13c0*/  @!P1 BRA `(.L_x_14) ;  /* 0x00000000000c9947 */ /* 0x000fea0003800000 */
[----:B------:R-:W-:Y:S01]  /*13d0*/  UCGABAR_WAIT ;  /* 0x0000000000007dc7 */ /* 0x000fe20008000000 */
[----:B------:R-:W-:Y:S01]  /*13e0*/  CCTL.IVALL ;  /* 0x00000000ff00798f */ /* 0x000fe20002000000 */
[----:B------:R-:W-:Y:S05]  /*13f0*/  BRA `(.L_x_15) ;  /* 0x0000000000047947 */ /* 0x000fea0003800000 */
.L_x_14:
[----:B------:R-:W-:Y:S06]  /*1400*/  BAR.SYNC.DEFER_BLOCKING 0x0 ;  /* 0x0000000000007b1d */ /* 0x000fec0000010000 */
.L_x_15:
[----:B------:R-:W-:Y:S02]  /*1410*/  ULDC UR4, c[0x0][0x28c] ;  /* 0x0000a30000047ab9 */ /* 0x000fe40000000800 */
[----:B------:R-:W-:-:S04]  /*1420*/  UIADD3 UR4, UR4, 0x3f, URZ ;  /* 0x0000003f04047890 */ /* 0x000fc8000fffe03f */
[----:B------:R-:W-:-:S04]  /*1430*/  USHF.R.S32.HI UR5, URZ, 0x1f, UR4 ;  /* 0x0000001f3f057899 */ /* 0x000fc80008011404 */
[----:B------:R-:W-:-:S04]  /*1440*/  ULEA.HI UR5, UR5, UR4, URZ, 0x6 ;  /* 0x0000000405057291 */ /* 0x000fc8000f8f303f */
[----:B------:R-:W-:Y:S01]  /*1450*/  USHF.R.S32.HI UR39, URZ, 0x6, UR5 ;  /* 0x000000063f277899 */ /* 0x000fe20008011405 */
[----:B------:R-:W-:Y:S11]  /*1460*/  @!P2 BRA `(.L_x_16) ;  /* 0x00000038007ca947 */ /* 0x000ff60003800000 */
[----:B------:R-:W-:-:S06]  /*1470*/  UISETP.GT.U32.AND UP1, UPT, UR14, 0x1, UPT ;  /* 0x000000010e00788c */ /* 0x000fcc000bf24070 */
[----:B------:R-:W-:-:S13]  /*1480*/  PLOP3.LUT P0, PT, PT, PT, UP1, 0x80, 0x0 ;  /* 0x000000000000781c */ /* 0x000fda0003f0f018 */
[----:B------:R-:W-:Y:S05]  /*1490*/  @P0 EXIT ;  /* 0x000000000000094d */ /* 0x000fea0003800000 */
.L_x_17:
[----:B------:R-:W-:-:S08]  /*14a0*/  NOP ;  /* 0x0000000000007918 */ /* 0x000fd00000000000 */
[----:B------:R-:W0:Y:S02]  /*14b0*/  USETMAXREG.TRY_ALLOC.CTAPOOL UP1, 0xe8 ;  /* 0x000000e8000079c8 */ /* 0x000e240008020600 */
[----:B0-----:R-:W-:-:S13]  /*14c0*/  PLOP3.LUT P0, PT, PT, PT, UP1, 0x80, 0x0 ;  /* 0x000000000000781c */ /* 0x001fda0003f0f018 */
[----:B------:R-:W-:Y:S05]  /*14d0*/  @!P0 BRA `(.L_x_17) ;  /* 0xfffffffc00f08947 */ /* 0x000fea000383ffff */
[----:B------:R-:W-:-:S13]  /*14e0*/  LOP3.LUT P0, RZ, R0, 0xff, RZ, 0xc0, !PT ;  /* 0x000000ff00ff7812 */ /* 0x000fda000780c0ff */
[----:B------:R-:W-:Y:S05]  /*14f0*/  @!P0 EXIT ;  /* 0x000000000000894d */ /* 0x000fea0003800000 */
[----:B------:R-:W0:Y:S01]  /*1500*/  S2UR UR5, SR_CgaCtaId ;  /* 0x00000000000579c3 */ /* 0x000e220000008800 */
[----:B------:R-:W-:Y:S01]  /*1510*/  VIADD R5, R5, 0xffffffff ;  /* 0xffffffff05057836 */ /* 0x000fe20000000000 */
[CC--:B------:R-:W-:Y:S01]  /*1520*/  LEA.HI R0, R9.reuse, R4.reuse, RZ, 0x2 ;  /* 0x0000000409007211 */ /* 0x0c0fe200078f10ff */
[----:B------:R-:W-:Y:S01]  /*1530*/  USHF.R.U32.HI UR4, URZ, 0x2, UR39 ;  /* 0x000000023f047899 */ /* 0x000fe20008011627 */
[----:B------:R-:W-:Y:S01]  /*1540*/  LEA.HI R9, R9, R4, RZ, 0x5 ;  /* 0x0000000409097211 */ /* 0x000fe200078f28ff */
[----:B------:R-:W-:Y:S01]  /*1550*/  UMOV UR42, 0x400 ;  /* 0x00000400002a7882 */ /* 0x000fe20000000000 */
[----:B------:R-:W-:Y:S01]  /*1560*/  R2UR UR49, R5 ;  /* 0x00000000053172ca */ /* 0x000fe200000e0000 */
[----:B------:R-:W-:Y:S01]  /*1570*/  ULOP3.LUT UR43, UR39, 0x3, URZ, 0xc0, !UPT ;  /* 0x00000003272b7892 */ /* 0x000fe2000f8ec03f */
[--C-:B------:R-:W-:Y:S01]  /*1580*/  SHF.R.S32.HI R58, RZ, 0x2, R0.reuse ;  /* 0x00000002ff3a7819 */ /* 0x100fe20000011400 */
[----:B------:R-:W-:Y:S01]  /*1590*/  ULOP3.LUT UR4, UR4, 0x1, URZ, 0xc0, !UPT ;  /* 0x0000000104047892 */ /* 0x000fe2000f8ec03f */
[----:B------:R-:W-:Y:S01]  /*15a0*/  SHF.R.S32.HI R3, RZ, 0x1f, R0 ;  /* 0x0000001fff037819 */ /* 0x000fe20000011400 */
[----:B------:R-:W-:Y:S01]  /*15b0*/  USEL UR43, UR43, URZ, !UP0 ;  /* 0x0000003f2b2b7287 */ /* 0x000fe2000c000000 */
[----:B------:R-:W-:Y:S01]  /*15c0*/  SHF.R.S32.HI R9, RZ, 0x5, R9 ;  /* 0x00000005ff097819 */ /* 0x000fe20000011409 */
[----:B------:R-:W-:Y:S01]  /*15d0*/  UISETP.EQ.U32.AND UP0, UPT, UR4, 0x1, !UP0 ;  /* 0x000000010400788c */ /* 0x000fe2000c702070 */
[----:B------:R-:W-:Y:S01]  /*15e0*/  LEA.HI R3, R3, R58, RZ, 0x3 ;  /* 0x0000003a03037211 */ /* 0x000fe200078f18ff */
[----:B------:R-:W-:Y:S01]  /*15f0*/  UISETP.LT.AND UP1, UPT, UR39, 0x1, UPT ;  /* 0x000000012700788c */ /* 0x000fe2000bf21270 */
[----:B------:R-:W-:Y:S01]  /*1600*/  ISETP.NE.AND P0, PT, R5, RZ, PT ;  /* 0x000000ff0500720c */ /* 0x000fe20003f05270 */
[----:B------:R-:W-:Y:S01]  /*1610*/  ULDC UR6, c[0x0][0x284] ;  /* 0x0000a10000067ab9 */ /* 0x000fe20000000800 */
[----:B------:R-:W-:Y:S01]  /*1620*/  LOP3.LUT R3, R3, 0xfffffff8, RZ, 0xc0, !PT ;  /* 0xfffffff803037812 */ /* 0x000fe200078ec0ff */
[----:B------:R-:W-:Y:S01]  /*1630*/  USHF.L.U32 UR49, UR49, 0x3, URZ ;  /* 0x0000000331317899 */ /* 0x000fe2000800063f */
[----:B------:R-:W-:Y:S01]  /*1640*/  SEL R70, RZ, 0x1, P0 ;  /* 0x00000001ff467807 */ /* 0x000fe20000000000 */
[----:B------:R-:W-:-:S02]  /*1650*/  USEL UR45, UR39, 0x1, UP1 ;  /* 0x00000001272d7887 */ /* 0x000fc40008800000 */
[----:B------:R-:W-:Y:S01]  /*1660*/  IMAD.IADD R58, R58, 0x1, -R3 ;  /* 0x000000013a3a7824 */ /* 0x000fe200078e0a03 */
[----:B0-----:R-:W-:Y:S01]  /*1670*/  ULEA UR42, UR5, UR42, 0x18 ;  /* 0x0000002a052a7291 */ /* 0x001fe2000f8ec03f */
[----:B------:R-:W-:Y:S01]  /*1680*/  IMAD.U32 R62, RZ, RZ, UR49 ;  /* 0x00000031ff3e7e24 */ /* 0x000fe2000f8e00ff */
[----:B------:R-:W-:Y:S01]  /*1690*/  LOP3.LUT R3, R0, 0xfffffffc, RZ, 0xc0, !PT ;  /* 0xfffffffc00037812 */ /* 0x000fe200078ec0ff */
[C-C-:B------:R-:W-:Y:S01]  /*16a0*/  IMAD R65, R9.reuse, -0x10, -R58.reuse ;  /* 0xfffffff009417824 */ /* 0x140fe200078e0a3a */
[----:B------:R-:W-:Y:S01]  /*16b0*/  UIADD3 UR44, UR42, 0x50, URZ ;  /* 0x000000502a2c7890 */ /* 0x000fe2000fffe03f */
[--C-:B------:R-:W-:Y:S01]  /*16c0*/  SHF.R.S32.HI R59, RZ, 0x1f, R58.reuse ;  /* 0x0000001fff3b7819 */ /* 0x100fe2000001143a */
[----:B------:R-:W-:Y:S01]  /*16d0*/  UIADD3 UR4, UR42, 0x180, URZ ;  /* 0x000001802a047890 */ /* 0x000fe2000fffe03f */
[----:B------:R-:W-:Y:S01]  /*16e0*/  LOP3.LUT R64, R62, 0x8, RZ, 0xc0, !PT ;  /* 0x000000083e407812 */ /* 0x000fe200078ec0ff */
[----:B------:R-:W-:Y:S01]  /*16f0*/  UIADD3 UR5, UR42, 0x8180, URZ ;  /* 0x000081802a057890 */ /* 0x000fe2000fffe03f */
[----:B------:R-:W-:Y:S01]  /*1700*/  IMAD.IADD R60, R4, 0x1, -R3 ;  /* 0x00000001043c7824 */ /* 0x000fe200078e0a03 */
[----:B------:R-:W-:Y:S01]  /*1710*/  USHF.R.U32.HI UR4, URZ, 0x4, UR4 ;  /* 0x000000043f047899 */ /* 0x000fe20008011604 */
[----:B------:R-:W-:Y:S01]  /*1720*/  IMAD.U32 R61, RZ, RZ, UR44 ;  /* 0x0000002cff3d7e24 */ /* 0x000fe2000f8e00ff */
[----:B------:R-:W-:Y:S01]  /*1730*/  USHF.R.U32.HI UR5, URZ, 0x4, UR5 ;  /* 0x000000043f057899 */ /* 0x000fe20008011605 */
[----:B------:R-:W-:Y:S01]  /*1740*/  IMAD.WIDE R58, R9, 0x10, R58 ;  /* 0x00000010093a7825 */ /* 0x000fe200078e023a */
[----:B------:R-:W-:Y:S01]  /*1750*/  ULOP3.LUT UR4, UR4, 0x3fff, URZ, 0xc0, !UPT ;  /* 0x00003fff04047892 */ /* 0x000fe2000f8ec03f */
[----:B------:R-:W-:Y:S01]  /*1760*/  LOP3.LUT R62, R62, 0x8, RZ, 0xc, !PT ;  /* 0x000000083e3e7812 */ /* 0x000fe200078e0cff */
[----:B------:R-:W-:Y:S01]  /*1770*/  ULOP3.LUT UR5, UR5, 0x3fff, URZ, 0xc0, !UPT ;  /* 0x00003fff05057892 */ /* 0x000fe2000f8ec03f */
[----:B------:R-:W-:Y:S01]  /*1780*/  VIADD R63, R61, UR49 ;  /* 0x000000313d3f7c36 */ /* 0x000fe20008000000 */
[----:B------:R-:W-:Y:S01]  /*1790*/  LOP3.LUT R64, R64, 0x18, RZ, 0x3c, !PT ;  /* 0x0000001840407812 */ /* 0x000fe200078e3cff */
[----:B------:R-:W-:Y:S01]  /*17a0*/  VIADD R65, R65, UR6 ;  /* 0x0000000641417c36 */ /* 0x000fe20008000000 */
[----:B------:R-:W-:-:S02]  /*17b0*/  ULOP3.LUT UR40, UR36, 0x1, URZ, 0xfc, !UPT ;  /* 0x0000000124287892 */ /* 0x000fc4000f8efc3f */
[----:B------:R-:W-:Y:S02]  /*17c0*/  USHF.L.U32 UR41, UR39, 0x1, URZ ;  /* 0x0000000127297899 */ /* 0x000fe4000800063f */
[----:B------:R-:W-:Y:S02]  /*17d0*/  UIADD3 UR45, -UR45, UR39, URZ ;  /* 0x000000272d2d7290 */ /* 0x000fe4000fffe13f */
[----:B------:R-:W-:Y:S02]  /*17e0*/  USEL UR46, URZ, 0x1, !UP0 ;  /* 0x000000013f2e7887 */ /* 0x000fe4000c000000 */
[----:B------:R-:W-:Y:S02]  /*17f0*/  ULOP3.LUT UR47, UR4, 0x10000, URZ, 0xfc, !UPT ;  /* 0x00010000042f7892 */ /* 0x000fe4000f8efc3f */
[----:B------:R-:W-:-:S12]  /*1800*/  ULOP3.LUT UR48, UR5, 0x10000, URZ, 0xfc, !UPT ;  /* 0x0001000005307892 */ /* 0x000fd8000f8efc3f */
.L_x_101:
[----:B------:R-:W-:Y:S01]  /*1810*/  SHF.L.U32 R0, R70, 0x1f, RZ ;  /* 0x0000001f46007819 */ /* 0x000fe200000006ff */
[----:B------:R-:W-:Y:S02]  /*1820*/  ULDC UR4, c[0x0][0x28c] ;  /* 0x0000a30000047ab9 */ /* 0x000fe40000000800 */
[----:B------:R-:W-:Y:S01]  /*1830*/  ISETP.LT.AND P1, PT, RZ, UR4, PT ;  /* 0x00000004ff007c0c */ /* 0x000fe2000bf21270 */
[----:B------:R-:W0:Y:S02]  /*1840*/  SYNCS.PHASECHK.TRANS64.TRYWAIT P0, [R61+UR49], R0 ;  /* 0x000000003d0075a7 */ /* 0x000e240008000171 */
[----:B0-23--:R-:W-:Y:S10]  /*1850*/  @!P0 BRA `(.L_x_18) ;  /* 0x0000004400908947 */ /* 0x00dff40003800000 */
.L_x_123:
[----:B------:R-:W-:Y:S05]  /*1860*/  @P1 BRA `(.L_x_19) ;  /* 0x0000000000401947 */ /* 0x000fea0003800000 */
[----:B0-----:R-:W-:Y:S01]  /*1870*/  MOV R0, 0x0 ;  /* 0x0000000000007802 */ /* 0x001fe20000000f00 */
[----:B------:R-:W-:Y:S01]  /*1880*/  ULDC.64 UR4, c[0x4][0x68] ;  /* 0x01001a0000047ab9 */ /* 0x000fe20000000a00 */
[----:B------:R-:W-:Y:S01]  /*1890*/  ULDC.64 UR6, c[0x4][0x8] ;  /* 0x0100020000067ab9 */ /* 0x000fe20000000a00 */
[----:B------:R-:W-:Y:S01]  /*18a0*/  IMAD.U32 R4, RZ, RZ, UR4 ;  /* 0x00000004ff047e24 */ /* 0x000fe2000f8e00ff */
[----:B------:R0:W1:Y:S01]  /*18b0*/  LDC.64 R14, c[0x4][R0] ;  /* 0x01000000000e7b82 */ /* 0x0000620000000a00 */
[----:B------:R-:W-:Y:S01]  /*18c0*/  IMAD.U32 R5, RZ, RZ, UR5 ;  /* 0x00000005ff057e24 */ /* 0x000fe2000f8e00ff */
[----:B------:R-:W-:Y:S01]  /*18d0*/  ULDC.64 UR4, c[0x4][0x70] ;  /* 0x01001c0000047ab9 */ /* 0x000fe20000000a00 */
[----:B------:R-:W-:Y:S02]  /*18e0*/  IMAD.U32 R10, RZ, RZ, UR6 ;  /* 0x00000006ff0a7e24 */ /* 0x000fe4000f8e00ff */
[----:B------:R-:W-:Y:S02]  /*18f0*/  IMAD.U32 R6, RZ, RZ, UR4 ;  /* 0x00000004ff067e24 */ /* 0x000fe4000f8e00ff */
[----:B------:R-:W-:-:S02]  /*1900*/  IMAD.U32 R7, RZ, RZ, UR5 ;  /* 0x00000005ff077e24 */ /* 0x000fc4000f8e00ff */
[----:B------:R-:W-:Y:S02]  /*1910*/  IMAD.U32 R11, RZ, RZ, UR7 ;  /* 0x00000007ff0b7e24 */ /* 0x000fe4000f8e00ff */
[----:B------:R-:W-:Y:S02]  /*1920*/  IMAD.MOV.U32 R8, RZ, RZ, 0x1e1 ;  /* 0x000001e1ff087424 */ /* 0x000fe400078e00ff */
[----:B------:R-:W-:Y:S02]  /*1930*/  IMAD.MOV.U32 R12, RZ, RZ, 0x1 ;  /* 0x00000001ff0c7424 */ /* 0x000fe400078e00ff */
[----:B0-----:R-:W-:-:S07]  /*1940*/  IMAD.MOV.U32 R13, RZ, RZ, RZ ;  /* 0x000000ffff0d7224 */ /* 0x001fce00078e00ff */
[----:B------:R-:W-:-:S07]  /*1950*/  LEPC R20, `(.L_x_19) ;  /* 0x000000001014794e */ /* 0x000fce0000000000 */
[----:B-1---5:R-:W-:Y:S05]  /*1960*/  CALL.ABS.NOINC R14 ;  /* 0x000000000e007343 */ /* 0x022fea0003c00000 */
.L_x_19:
[----:B0-----:R-:W-:-:S05]  /*1970*/  IMAD.U32 R0, RZ, RZ, UR40 ;  /* 0x00000028ff007e24 */ /* 0x001fca000f8e00ff */
[----:B------:R-:W-:-:S13]  /*1980*/  ISETP.NE.AND P0, PT, R0, 0x3, PT ;  /* 0x000000030000780c */ /* 0x000fda0003f05270 */
[----:B------:R-:W-:Y:S05]  /*1990*/  @!P0 BRA `(.L_x_20) ;  /* 0x0000000000048947 */ /* 0x000fea0003800000 */
[----:B------:R-:W-:Y:S01]  /*19a0*/  BPT.TRAP 0x1 ;  /* 0x000000040000795c */ /* 0x000fe20000300000 */
.L_x_20:
[----:B------:R-:W-:Y:S02]  /*19b0*/  IMAD.U32 R3, RZ, RZ, UR43 ;  /* 0x0000002bff037e24 */ /* 0x000fe4000f8e00ff */
[----:B------:R-:W-:-:S03]  /*19c0*/  IMAD.U32 R0, RZ, RZ, UR46 ;  /* 0x0000002eff007e24 */ /* 0x000fc6000f8e00ff */
[----:B------:R-:W-:Y:S02]  /*19d0*/  LEA R3, R3, UR42, 0x3 ;  /* 0x0000002a03037c11 */ /* 0x000fe4000f8e18ff */
[----:B------:R-:W-:-:S04]  /*19e0*/  SHF.L.U32 R0, R0, 0x1f, RZ ;  /* 0x0000001f00007819 */ /* 0x000fc800000006ff */
[----:B------:R0:W1:Y:S01]  /*19f0*/  SYNCS.PHASECHK.TRANS64.TRYWAIT P1, [R3+URZ], R0 ;  /* 0x00000000030075a7 */ /* 0x000062000802017f */
[----:B------:R-:W-:Y:S05]  /*1a00*/  @!P0 BRA `(.L_x_21) ;  /* 0x0000000000048947 */ /* 0x000fea0003800000 */
[----:B------:R-:W-:Y:S01]  /*1a10*/  BPT.TRAP 0x1 ;  /* 0x000000040000795c */ /* 0x000fe20000300000 */
.L_x_21:
[----:B-1----:R-:W-:Y:S05]  /*1a20*/  @P1 BRA `(.L_x_22) ;  /* 0x0000000000081947 */ /* 0x002fea0003800000 */
[----:B------:R-:W1:Y:S02]  /*1a30*/  SYNCS.PHASECHK.TRANS64.TRYWAIT P1, [R3+URZ], R0 ;  /* 0x00000000030075a7 */ /* 0x000e64000802017f */
[----:B-1----:R-:W-:Y:S05]  /*1a40*/  @!P1 BRA `(.L_x_23) ;  /* 0x0000004400289947 */ /* 0x002fea0003800000 */
.L_x_22:
[----:B------:R-:W-:Y:S05]  /*1a50*/  WARPSYNC.ALL ;  /* 0x0000000000007948 */ /* 0x000fea0003800000 */
[----:B------:R-:W-:Y:S01]  /*1a60*/  ULEA UR8, UR43, UR47, 0x9 ;  /* 0x0000002f2b087291 */ /* 0x000fe2000f8e483f */
[----:B------:R-:W-:Y:S01]  /*1a70*/  WARPGROUP.ARRIVE ;  /* 0x00000000000079c5 */ /* 0x000fe20000000000 */
[----:B------:R-:W-:Y:S01]  /*1a80*/  ULEA UR9, UR43, UR48, 0x9 ;  /* 0x000000302b097291 */ /* 0x000fe2000f8e483f */
[----:B01----:R-:W-:Y:S01]  /*1a90*/  IMAD.U32 R0, RZ, RZ, UR45 ;  /* 0x0000002dff007e24 */ /* 0x003fe2000f8e00ff */
[----:B------:R-:W-:Y:S01]  /*1aa0*/  UMOV UR5, 0x40000040 ;  /* 0x4000004000057882 */ /* 0x000fe20000000000 */
[----:B------:R-:W-:-:S02]  /*1ab0*/  UMOV UR7, 0x40000040 ;  /* 0x4000004000077882 */ /* 0x000fc40000000000 */
[----:B------:R-:W-:Y:S01]  /*1ac0*/  UMOV UR4, UR8 ;  /* 0x0000000800047c82 */ /* 0x000fe20008000000 */
[----:B------:R-:W-:Y:S01]  /*1ad0*/  ISETP.GE.AND P1, PT, R0, 0x1, PT ;  /* 0x000000010000780c */ /* 0x000fe20003f26270 */
[----:B------:R-:W-:Y:S02]  /*1ae0*/  UMOV UR6, UR9 ;  /* 0x0000000900067c82 */ /* 0x000fe40008000000 */
[----:B------:R-:W-:Y:S01]  /*1af0*/  HGMMA.64x64x16.F32 R24, gdesc[UR4], RZ, !UPT, gsb0 ;  /* 0x00e00000041879f0 */ /* 0x000fe2000c0008ff */
[----:B------:R-:W-:Y:S02]  /*1b00*/  UIADD3 UR4, UR8, 0x2, URZ ;  /* 0x0000000208047890 */ /* 0x000fe4000fffe03f */
[----:B------:R-:W-:Y:S01]  /*1b10*/  UIADD3 UR6, UR9, 0x2, URZ ;  /* 0x0000000209067890 */ /* 0x000fe2000fffe03f */
[----:B------:R-:W-:Y:S01]  /*1b20*/  UMOV UR5, 0x40000040 ;  /* 0x4000004000057882 */ /* 0x000fe20000000000 */
[----:B------:R-:W-:Y:S01]  /*1b30*/  UMOV UR7, 0x40000040 ;  /* 0x4000004000077882 */ /* 0x000fe20000000000 */
[----:B------:R-:W-:-:S02]  /*1b40*/  WARPGROUP.DEPBAR.LE gsb0, 0x0 ;  /* 0x00008000000079c5 */ /* 0x000fc40000010000 */
[----:B------:R-:W-:-:S06]  /*1b50*/  WARPGROUP.ARRIVE ;  /* 0x00000000000079c5 */ /* 0x000fcc0000000000 */
[----:B------:R-:W-:Y:S01]  /*1b60*/  HGMMA.64x64x16.F32 R24, gdesc[UR4], R24, gsb0 ;  /* 0x00e00000041879f0 */ /* 0x000fe20008000818 */
[----:B------:R-:W-:Y:S02]  /*1b70*/  UIADD3 UR4, UR8, 0x4, URZ ;  /* 0x0000000408047890 */ /* 0x000fe4000fffe03f */
[----:B------:R-:W-:Y:S01]  /*1b80*/  UIADD3 UR6, UR9, 0x4, URZ ;  /* 0x0000000409067890 */ /* 0x000fe2000fffe03f */
[----:B------:R-:W-:Y:S01]  /*1b90*/  UMOV UR5, 0x40000040 ;  /* 0x4000004000057882 */ /* 0x000fe20000000000 */
[----:B------:R-:W-:Y:S01]  /*1ba0*/  UMOV UR7, 0x40000040 ;  /* 0x4000004000077882 */ /* 0x000fe20000000000 */
[----:B------:R-:W-:Y:S02]  /*1bb0*/  WARPGROUP.DEPBAR.LE gsb0, 0x0 ;  /* 0x00008000000079c5 */ /* 0x000fe40000010000 */
        /* <DEDUP_REMOVED lines=8> */
[----:B------:R-:W-:Y:S03]  /*1c40*/  HGMMA.64x64x16.F32 R24, gdesc[UR4], R24, gsb0 ;  /* 0x00e00000041879f0 */ /* 0x000fe60008000818 */
[----:B------:R-:W-:Y:S02]  /*1c50*/  WARPGROUP.DEPBAR.LE gsb0, 0x0 ;  /* 0x00008000000079c5 */ /* 0x000fe40000010000 */
[----:B------:R-:W-:Y:S05]  /*1c60*/  @!P1 BRA `(.L_x_24) ;  /* 0x0000000400189947 */ /* 0x000fea0003800000 */
[----:B------:R-:W-:Y:S01]  /*1c70*/  UIADD3 UR4, UR43, 0x1, URZ ;  /* 0x000000012b047890 */ /* 0x000fe2000fffe03f */
[----:B------:R-:W-:Y:S02]  /*1c80*/  IMAD.U32 R0, RZ, RZ, UR45 ;  /* 0x0000002dff007e24 */ /* 0x000fe4000f8e00ff */
[----:B------:R-:W-:Y:S01]  /*1c90*/  IMAD.U32 R3, RZ, RZ, UR43 ;  /* 0x0000002bff037e24 */ /* 0x000fe2000f8e00ff */
[----:B------:R-:W-:-:S04]  /*1ca0*/  UISETP.NE.AND UP0, UPT, UR4, 0x4, UPT ;  /* 0x000000040400788c */ /* 0x000fc8000bf05270 */
[----:B------:R-:W-:Y:S02]  /*1cb0*/  USEL UR5, URZ, 0x1, UP0 ;  /* 0x000000013f057887 */ /* 0x000fe40008000000 */
[----:B------:R-:W-:Y:S02]  /*1cc0*/  USEL UR8, UR4, URZ, UP0 ;  /* 0x0000003f04087287 */ /* 0x000fe40008000000 */
[----:B------:R-:W-:-:S06]  /*1cd0*/  ULOP3.LUT UR5, UR46, UR5, URZ, 0x3c, !UPT ;  /* 0x000000052e057292 */ /* 0x000fcc000f8e3c3f */
[----:B------:R-:W-:-:S07]  /*1ce0*/  IMAD.U32 R6, RZ, RZ, UR5 ;  /* 0x00000005ff067e24 */ /* 0x000fce000f8e00ff */
.L_x_31:
[----:B------:R-:W-:Y:S05]  /*1cf0*/  @!P0 BRA `(.L_x_25) ;  /* 0x0000000000048947 */ /* 0x000fea0003800000 */
[----:B------:R-:W-:Y:S01]  /*1d00*/  BPT.TRAP 0x1 ;  /* 0x000000040000795c */ /* 0x000fe20000300000 */
.L_x_25:
[----:B------:R-:W-:Y:S01]  /*1d10*/  ULEA UR4, UR8, UR42, 0x3 ;  /* 0x0000002a08047291 */ /* 0x000fe2000f8e183f */
[----:B------:R-:W-:-:S08]  /*1d20*/  SHF.L.U32 R4, R6, 0x1f, RZ ;  /* 0x0000001f06047819 */ /* 0x000fd000000006ff */
[----:B------:R0:W1:Y:S01]  /*1d30*/  SYNCS.PHASECHK.TRANS64.TRYWAIT P1, [UR4], R4 ;  /* 0x00000004ff0075a7 */ /* 0x0000620008020144 */
[----:B------:R-:W-:Y:S05]  /*1d40*/  @!P0 BRA `(.L_x_26) ;  /* 0x0000000000048947 */ /* 0x000fea0003800000 */
[----:B------:R-:W-:Y:S01]  /*1d50*/  BPT.TRAP 0x1 ;  /* 0x000000040000795c */ /* 0x000fe20000300000 */
.L_x_26:
[----:B-1----:R-:W-:Y:S05]  /*1d60*/  @P1 BRA `(.L_x_27) ;  /* 0x0000000000081947 */ /* 0x002fea0003800000 */
[----:B------:R-:W1:Y:S02]  /*1d70*/  SYNCS.PHASECHK.TRANS64.TRYWAIT P1, [UR4], R4 ;  /* 0x00000004ff0075a7 */ /* 0x000e640008020144 */
[----:B-1----:R-:W-:Y:S05]  /*1d80*/  @!P1 BRA `(.L_x_28) ;  /* 0x00000040006c9947 */ /* 0x002fea0003800000 */
.L_x_27:
[----:B------:R-:W-:Y:S01]  /*1d90*/  ULEA UR9, UR8, UR47, 0x9 ;  /* 0x0000002f08097291 */ /* 0x000fe2000f8e483f */
[----:B------:R-:W-:Y:S01]  /*1da0*/  WARPGROUP.ARRIVE ;  /* 0x00000000000079c5 */ /* 0x000fe20000000000 */
[----:B------:R-:W-:Y:S01]  /*1db0*/  ULEA UR10, UR8, UR48, 0x9 ;  /* 0x00000030080a7291 */ /* 0x000fe2000f8e483f */
[----:B------:R-:W-:Y:S01]  /*1dc0*/  UMOV UR5, 0x40000040 ;  /* 0x4000004000057882 */ /* 0x000fe20000000000 */
[----:B------:R-:W-:-:S03]  /*1dd0*/  UMOV UR7, 0x40000040 ;  /* 0x4000004000077882 */ /* 0x000fc60000000000 */
[----:B------:R-:W-:Y:S02]  /*1de0*/  UMOV UR4, UR9 ;  /* 0x0000000900047c82 */ /* 0x000fe40008000000 */
[----:B------:R-:W-:Y:S02]  /*1df0*/  UMOV UR6, UR10 ;  /* 0x0000000a00067c82 */ /* 0x000fe40008000000 */
[----:B------:R-:W-:Y:S01]  /*1e00*/  HGMMA.64x64x16.F32 R24, gdesc[UR4], R24, gsb0 ;  /* 0x00e00000041879f0 */ /* 0x000fe20008000818 */
        /* <DEDUP_REMOVED lines=23> */
[----:B------:R-:W-:Y:S01]  /*1f80*/  BPT.TRAP 0x1 ;  /* 0x000000040000795c */ /* 0x000fe20000300000 */
.L_x_29:
[----:B------:R-:W-:Y:S01]  /*1f90*/  ISETP.NE.AND P1, PT, R23, RZ, PT ;  /* 0x000000ff1700720c */ /* 0x000fe20003f25270 */
[----:B------:R-:W-:-:S12]  /*1fa0*/  UISETP.GT.U32.AND UP0, UPT, UR36, 0x1, UPT ;  /* 0x000000012400788c */ /* 0x000fd8000bf04070 */
[----:B01----:R-:W-:-:S05]  /*1fb0*/  @P1 LEA R4, R3, UR42, 0x3 ;  /* 0x0000002a03041c11 */ /* 0x003fca000f8e18ff */
[----:B------:R-:W-:-:S05]  /*1fc0*/  @P1 VIADD R5, R4, 0x20 ;  /* 0x0000002004051836 */ /* 0x000fca0000000000 */
[----:B------:R-:W-:-:S04]  /*1fd0*/  @P1 PRMT R5, R22, 0x654, R5 ;  /* 0x0000065416051816 */ /* 0x000fc80000000005 */
[----:B------:R0:W-:Y:S01]  /*1fe0*/  @P1 SYNCS.ARRIVE.TRANS64.RED.A1T0 RZ, [R5+URZ], RZ ;  /* 0x000000ff05ff19a7 */ /* 0x0001e2000810043f */
[----:B------:R-:W-:-:S13]  /*1ff0*/  PLOP3.LUT P1, PT, PT, PT, UP0, 0x80, 0x0 ;  /* 0x000000000000781c */ /* 0x000fda0003f2f008 */
[----:B0-----:R-:W-:Y:S05]  /*2000*/  @P1 BRA `(.L_x_30) ;  /* 0x0000000000041947 */ /* 0x001fea0003800000 */
[----:B------:R-:W-:Y:S01]  /*2010*/  BPT.TRAP 0x1 ;  /* 0x000000040000795c */ /* 0x000fe20000300000 */
.L_x_30:
[----:B------:R-:W-:Y:S01]  /*2020*/  UIADD3 UR8, UR8, 0x1, URZ ;  /* 0x0000000108087890 */ /* 0x000fe2000fffe03f */
[C---:B------:R-:W-:Y:S01]  /*2030*/  ISETP.GT.AND P2, PT, R0.reuse, 0x1, PT ;  /* 0x000000010000780c */ /* 0x040fe20003f44270 */
[----:B------:R-:W-:Y:S02]  /*2040*/  VIADD R3, R3, 0x1 ;  /* 0x0000000103037836 */ /* 0x000fe40000000000 */
[----:B------:R-:W-:Y:S01]  /*2050*/  UISETP.NE.AND UP0, UPT, UR8, 0x4, UPT ;  /* 0x000000040800788c */ /* 0x000fe2000bf05270 */
[----:B------:R-:W-:Y:S02]  /*2060*/  VIADD R0, R0, 0xffffffff ;  /* 0xffffffff00007836 */ /* 0x000fe40000000000 */
[C---:B------:R-:W-:Y:S01]  /*2070*/  ISETP.NE.AND P1, PT, R3.reuse, 0x4, PT ;  /* 0x000000040300780c */ /* 0x040fe20003f25270 */
[----:B------:R-:W-:Y:S02]  /*2080*/  USEL UR4, URZ, 0x1, UP0 ;  /* 0x000000013f047887 */ /* 0x000fe40008000000 */
[----:B------:R-:W-:Y:S01]  /*2090*/  USEL UR8, UR8, URZ, UP0 ;  /* 0x0000003f08087287 */ /* 0x000fe20008000000 */
[----:B------:R-:W-:-:S03]  /*20a0*/  SEL R3, R3, RZ, P1 ;  /* 0x000000ff03037207 */ /* 0x000fc60000800000 */
[----:B------:R-:W-:Y:S01]  /*20b0*/  LOP3.LUT R6, R6, UR4, RZ, 0x3c, !PT ;  /* 0x0000000406067c12 */ /* 0x000fe2000f8e3cff */
[----:B------:R-:W-:Y:S07]  /*20c0*/  @P2 BRA `(.L_x_31) ;  /* 0xfffffffc00082947 */ /* 0x000fee000383ffff */
.L_x_24:
[----:B------:R-:W0:Y:S01]  /*20d0*/  LDC R0, c[0x0][0x28c] ;  /* 0x0000a300ff007b82 */ /* 0x000e220000000800 */
[----:B------:R1:W-:Y:S01]  /*20e0*/  SYNCS.ARRIVE.TRANS64.A1T0 RZ, [R62+UR44], RZ ;  /* 0x000000ff3eff79a7 */ /* 0x0003e2000810002c */
[----:B0-----:R-:W-:-:S13]  /*20f0*/  ISETP.GE.AND P1, PT, R0, 0x1, PT ;  /* 0x000000010000780c */ /* 0x001fda0003f26270 */
[----:B-1----:R-:W-:Y:S05]  /*2100*/  @!P1 BRA `(.L_x_32) ;  /* 0x0000000000409947 */ /* 0x002fea0003800000 */
[----:B------:R-:W-:Y:S05]  /*2110*/  @!P0 BRA `(.L_x_33) ;  /* 0x0000000000048947 */ /* 0x000fea0003800000 */
[----:B------:R-:W-:Y:S01]  /*2120*/  BPT.TRAP 0x1 ;  /* 0x000000040000795c */ /* 0x000fe20000300000 */
.L_x_33:
[----:B------:R-:W-:Y:S01]  /*2130*/  ISETP.NE.AND P0, PT, R23, RZ, PT ;  /* 0x000000ff1700720c */ /* 0x000fe20003f05270 */
[----:B------:R-:W-:-:S12]  /*2140*/  IMAD.U32 R3, RZ, RZ, UR42 ;  /* 0x0000002aff037e24 */ /* 0x000fd8000f8e00ff */
[----:B------:R-:W-:-:S05]  /*2150*/  VOTEU.ANY UP0, P0 ;  /* 0x00000000003f7886 */ /* 0x000fca0000000100 */
[----:B------:R-:W-:Y:S02]  /*2160*/  @UP0 UIADD3 UR4, UR45, UR43, URZ ;  /* 0x0000002b2d040290 */ /* 0x000fe4000fffe03f */
[----:B------:R-:W-:-:S04]  /*2170*/  UISETP.GT.U32.AND UP0, UPT, UR36, 0x1, UPT ;  /* 0x000000012400788c */ /* 0x000fc8000bf04070 */
[----:B------:R-:W-:-:S04]  /*2180*/  IMAD.U32 R0, RZ, RZ, UR4 ;  /* 0x00000004ff007e24 */ /* 0x000fc8000f8e00ff */
[----:B------:R-:W-:-:S05]  /*2190*/  @P0 IMAD.SHL.U32 R0, R0, 0x8, RZ ;  /* 0x0000000800000824 */ /* 0x000fca00078e00ff */
[----:B------:R-:W-:-:S04]  /*21a0*/  @P0 LOP3.LUT R0, R0, 0x18, RZ, 0xc0, !PT ;  /* 0x0000001800000812 */ /* 0x000fc800078ec0ff */
[----:B------:R-:W-:-:S04]  /*21b0*/  @P0 IADD3 R3, R3, 0x20, R0 ;  /* 0x0000002003030810 */ /* 0x000fc80007ffe000 */
[----:B------:R-:W-:-:S04]  /*21c0*/  @P0 PRMT R3, R22, 0x654, R3 ;  /* 0x0000065416030816 */ /* 0x000fc80000000003 */
[----:B------:R0:W-:Y:S01]  /*21d0*/  @P0 SYNCS.ARRIVE.TRANS64.RED.A1T0 RZ, [R3+URZ], RZ ;  /* 0x000000ff03ff09a7 */ /* 0x0001e2000810043f */
[----:B------:R-:W-:-:S13]  /*21e0*/  PLOP3.LUT P0, PT, PT, PT, UP0, 0x80, 0x0 ;  /* 0x000000000000781c */ /* 0x000fda0003f0f008 */
[----:B0-----:R-:W-:Y:S05]  /*21f0*/  @P0 BRA `(.L_x_32) ;  /* 0x0000000000040947 */ /* 0x001fea0003800000 */
[----:B------:R-:W-:Y:S01]  /*2200*/  BPT.TRAP 0x1 ;  /* 0x000000040000795c */ /* 0x000fe20000300000 */
.L_x_32:
[----:B------:R-:W-:Y:S01]  /*2210*/  SHF.L.U32 R0, R70, 0x1f, RZ ;  /* 0x0000001f46007819 */ /* 0x000fe200000006ff */
[----:B------:R-:W-:Y:S01]  /*2220*/  UIADD3 UR43, UR41, UR43, URZ ;  /* 0x0000002b292b7290 */ /* 0x000fe2000fffe03f */
[----:B------:R-:W0:Y:S01]  /*2230*/  LDC R7, c[0x0][0x288] ;  /* 0x0000a200ff077b82 */ /* 0x000e220000000800 */
[----:B------:R-:W-:Y:S02]  /*2240*/  IMAD.SHL.U32 R8, R60, 0x2, RZ ;  /* 0x000000023c087824 */ /* 0x000fe400078e00ff */
[----:B------:R-:W-:Y:S02]  /*2250*/  USHF.R.U32.HI UR4, URZ, 0x2, UR43 ;  /* 0x000000023f047899 */ /* 0x000fe4000801162b */
[----:B------:R-:W-:Y:S01]  /*2260*/  UISETP.GT.U32.AND UP0, UPT, UR43, 0x3, UPT ;  /* 0x000000032b00788c */ /* 0x000fe2000bf04070 */
[----:B------:R-:W-:Y:S01]  /*2270*/  SHF.R.S32.HI R9, RZ, 0x1f, R8 ;  /* 0x0000001fff097819 */ /* 0x000fe20000011408 */
[----:B------:R-:W-:Y:S01]  /*2280*/  ULOP3.LUT UR4, UR4, 0x1, URZ, 0xc0, !UPT ;  /* 0x0000000104047892 */ /* 0x000fe2000f8ec03f */
[----:B------:R-:W1:Y:S01]  /*2290*/  SYNCS.PHASECHK.TRANS64.TRYWAIT P0, [R61+UR49+0x10], R0 ;  /* 0x000010003d0075a7 */ /* 0x000e620008000171 */
[----:B------:R-:W-:-:S02]  /*22a0*/  UISETP.LT.U32.AND UP0, UPT, UR41, 0x4, UP0 ;  /* 0x000000042900788c */ /* 0x000fc40008701070 */
[----:B------:R-:W-:Y:S02]  /*22b0*/  UISETP.NE.U32.AND UP1, UPT, UR4, 0x1, UPT ;  /* 0x000000010400788c */ /* 0x000fe4000bf25070 */
[----:B------:R-:W-:Y:S02]  /*22c0*/  USEL UR5, URZ, 0x1, !UP0 ;  /* 0x000000013f057887 */ /* 0x000fe4000c000000 */
[----:B------:R-:W-:Y:S02]  /*22d0*/  UISETP.GT.U32.AND UP1, UPT, UR41, 0x3, !UP1 ;  /* 0x000000032900788c */ /* 0x000fe4000cf24070 */
[----:B------:R-:W-:Y:S02]  /*22e0*/  ULOP3.LUT UR43, UR43, 0x3, URZ, 0xc0, !UPT ;  /* 0x000000032b2b7892 */ /* 0x000fe4000f8ec03f */
[----:B------:R-:W-:-:S04]  /*22f0*/  USEL UR4, URZ, 0x1, !UP1 ;  /* 0x000000013f047887 */ /* 0x000fc8000c800000 */
[----:B------:R-:W-:Y:S01]  /*2300*/  ULOP3.LUT UR46, UR4, UR46, UR5, 0x96, !UPT ;  /* 0x0000002e042e7292 */ /* 0x000fe2000f8e9605 */
[----:B01----:R-:W-:Y:S11]  /*2310*/  @!P0 BRA `(.L_x_34) ;  /* 0x0000003c00208947 */ /* 0x003ff60003800000 */
.L_x_124:
[----:B0-----:R-:W-:Y:S01]  /*2320*/  IMAD.SHL.U32 R0, R18, 0x40, RZ ;  /* 0x0000004012007824 */ /* 0x001fe200078e00ff */
[----:B------:R-:W-:Y:S01]  /*2330*/  ULDC UR6, c[0x0][0x284] ;  /* 0x0000a10000067ab9 */ /* 0x000fe20000000800 */
[----:B------:R-:W-:Y:S01]  /*2340*/  IMAD.SHL.U32 R14, R2, 0x40, RZ ;  /* 0x00000040020e7824 */ /* 0x000fe200078e00ff */
[----:B------:R-:W-:Y:S01]  /*2350*/  SHF.R.S32.HI R11, RZ, 0x1f, R19 ;  /* 0x0000001fff0b7819 */ /* 0x000fe20000011413 */
[----:B------:R-:W-:Y:S01]  /*2360*/  ULDC.64 UR4, c[0x0][0x5d0] ;  /* 0x0001740000047ab9 */ /* 0x000fe20000000a00 */
[----:B------:R-:W-:Y:S01]  /*2370*/  ISETP.GE.AND P0, PT, R0, UR6, PT ;  /* 0x0000000600007c0c */ /* 0x000fe2000bf06270 */
[----:B------:R-:W-:Y:S01]  /*2380*/  IMAD.WIDE.U32 R2, R19, UR4, R8 ;  /* 0x0000000413027c25 */ /* 0x000fe2000f8e0008 */
[----:B------:R-:W-:Y:S02]  /*2390*/  SHF.R.S32.HI R15, RZ, 0x1f, R14 ;  /* 0x0000001fff0f7819 */ /* 0x000fe4000001140e */
[----:B------:R-:W-:Y:S01]  /*23a0*/  ISETP.GE.OR P0, PT, R14, R7, P0 ;  /* 0x000000070e00720c */ /* 0x000fe20000706670 */
[----:B------:R-:W-:-:S04]  /*23b0*/  IMAD R4, R11, UR4, RZ ;  /* 0x000000040b047c24 */ /* 0x000fc8000f8e02ff */
[----:B------:R-:W-:Y:S01]  /*23c0*/  IMAD R5, R19, UR5, R4 ;  /* 0x0000000513057c24 */ /* 0x000fe2000f8e0204 */
[----:B------:R-:W-:-:S04]  /*23d0*/  IADD3 R4, P1, R14, R2, RZ ;  /* 0x000000020e047210 */ /* 0x000fc80007f3e0ff */
[----:B------:R-:W-:-:S03]  /*23e0*/  IADD3.X R5, R15, R3, R5, P1, !PT ;  /* 0x000000030f057210 */ /* 0x000fc60000ffe405 */
[----:B------:R-:W-:Y:S06]  /*23f0*/  @P0 BRA `(.L_x_35) ;  /* 0x0000002000c40947 */ /* 0x000fec0003800000 */
[----:B------:R-:W0:Y:S01]  /*2400*/  LDC.64 R72, c[0x0][0x5c8] ;  /* 0x00017200ff487b82 */ /* 0x000e220000000a00 */
[----:B-----5:R-:W-:Y:S01]  /*2410*/  FSETP.NEU.AND P0, PT, R57, RZ, PT ;  /* 0x000000ff3900720b */ /* 0x020fe20003f0d000 */
[----:B------:R-:W-:Y:S01]  /*2420*/  IMAD R3, R60, -0x2, R7 ;  /* 0xfffffffe3c037824 */ /* 0x000fe200078e0207 */
[----:B------:R-:W-:Y:S01]  /*2430*/  BSSY B0, `(.L_x_35) ;  /* 0x000022d000007945 */ /* 0x000fe20003800000 */
[----:B------:R-:W-:-:S04]  /*2440*/  IMAD.WIDE R66, R18, 0x40, R58 ;  /* 0x0000004012427825 */ /* 0x000fc800078e023a */
[----:B------:R-:W-:Y:S02]  /*2450*/  IMAD.IADD R2, R3, 0x1, -R14 ;  /* 0x0000000103027824 */ /* 0x000fe400078e0a0e */
[----:B------:R-:W-:-:S03]  /*2460*/  IMAD.IADD R0, R65, 0x1, -R0 ;  /* 0x0000000141007824 */ /* 0x000fc600078e0a00 */
[----:B------:R-:W-:-:S04]  /*2470*/  ISETP.GT.AND P2, PT, R2, RZ, PT ;  /* 0x000000ff0200720c */ /* 0x000fc80003f44270 */
[----:B------:R-:W-:Y:S01]  /*2480*/  ISETP.GT.AND P1, PT, R0, RZ, P2 ;  /* 0x000000ff0000720c */ /* 0x000fe20001724270 */
[-C--:B0-----:R-:W-:Y:S02]  /*2490*/  IMAD R3, R67, R72.reuse, RZ ;  /* 0x0000004843037224 */ /* 0x081fe400078e02ff */
[----:B------:R-:W-:-:S04]  /*24a0*/  IMAD.WIDE.U32 R68, R66, R72, R4 ;  /* 0x0000004842447225 */ /* 0x000fc800078e0004 */
[----:B------:R-:W-:-:S04]  /*24b0*/  IMAD R3, R66, R73, R3 ;  /* 0x0000004942037224 */ /* 0x000fc800078e0203 */
[----:B------:R-:W-:Y:S01]  /*24c0*/  IMAD.IADD R7, R69, 0x1, R3 ;  /* 0x0000000145077824 */ /* 0x000fe200078e0203 */
[----:B------:R-:W-:Y:S06]  /*24d0*/  @!P0 BRA `(.L_x_36) ;  /* 0x0000001400f08947 */ /* 0x000fec0003800000 */
[----:B------:R-:W0:Y:S01]  /*24e0*/  LDC.64 R74, c[0x0][0x5b8] ;  /* 0x00016e00ff4a7b82 */ /* 0x000e220000000a00 */
[----:B------:R-:W-:-:S07]  /*24f0*/  ULDC.64 UR4, c[0x0][0x5c0] ;  /* 0x0001700000047ab9 */ /* 0x000fce0000000a00 */
[----:B------:R-:W1:Y:S08]  /*2500*/  LDC.64 R76, c[0x0][0x5b0] ;  /* 0x00016c00ff4c7b82 */ /* 0x000e700000000a00 */
[----:B------:R-:W2:Y:S01]  /*2510*/  LDC.64 R78, c[0x0][0x5a8] ;  /* 0x00016a00ff4e7b82 */ /* 0x000ea20000000a00 */
[-C--:B0-----:R-:W-:Y:S02]  /*2520*/  IMAD R6, R11, R74.reuse, RZ ;  /* 0x0000004a0b067224 */ /* 0x081fe400078e02ff */
[----:B------:R-:W-:-:S04]  /*2530*/  IMAD.WIDE.U32 R4, R19, R74, R8 ;  /* 0x0000004a13047225 */ /* 0x000fc800078e0008 */
[----:B------:R-:W-:Y:S01]  /*2540*/  IMAD R69, R19, R75, R6 ;  /* 0x0000004b13457224 */ /* 0x000fe200078e0206 */
[----:B------:R-:W-:Y:S01]  /*2550*/  IADD3 R10, P0, R14, R4, RZ ;  /* 0x000000040e0a7210 */ /* 0x000fe20007f1e0ff */
[----:B-1----:R-:W-:-:S03]  /*2560*/  IMAD R3, R67, R76, RZ ;  /* 0x0000004c43037224 */ /* 0x002fc600078e02ff */
[----:B------:R-:W-:Y:S01]  /*2570*/  IADD3.X R11, R15, R5, R69, P0, !PT ;  /* 0x000000050f0b7210 */ /* 0x000fe200007fe445 */
[C---:B------:R-:W-:Y:S02]  /*2580*/  IMAD R71, R66.reuse, R77, R3 ;  /* 0x0000004d42477224 */ /* 0x040fe400078e0203 */
[----:B------:R-:W-:-:S04]  /*2590*/  IMAD.WIDE.U32 R4, R66, R76, R10 ;  /* 0x0000004c42047225 */ /* 0x000fc800078e000a */
[----:B------:R-:W-:Y:S01]  /*25a0*/  IMAD.IADD R3, R5, 0x1, R71 ;  /* 0x0000000105037824 */ /* 0x000fe200078e0247 */
[----:B--2---:R-:W-:-:S04]  /*25b0*/  LEA R12, P0, R4, R78, 0x1 ;  /* 0x0000004e040c7211 */ /* 0x004fc800078008ff */
[----:B------:R-:W-:-:S05]  /*25c0*/  LEA.HI.X R13, R4, R79, R3, 0x1, P0 ;  /* 0x0000004f040d7211 */ /* 0x000fca00000f0c03 */
[----:B------:R-:W2:Y:S01]  /*25d0*/  @P1 LDG.E.LTC128B.U16 R3, desc[UR52][R12.64] ;  /* 0x000000340c031981 */ /* 0x000ea2000c1e1520 */
[----:B------:R-:W-:Y:S01]  /*25e0*/  IMAD.WIDE.U32 R4, R66, R76, R14 ;  /* 0x0000004c42047225 */ /* 0x000fe200078e000e */
[----:B------:R-:W-:Y:S02]  /*25f0*/  BSSY B1, `(.L_x_37) ;  /* 0x0000015000017945 */ /* 0x000fe40003800000 */
[----:B------:R-:W-:-:S04]  /*2600*/  IADD3 R20, P0, R8, R4, RZ ;  /* 0x0000000408147210 */ /* 0x000fc80007f1e0ff */
[----:B------:R-:W-:Y:S02]  /*2610*/  IADD3.X R21, R9, R71, R5, P0, !PT ;  /* 0x0000004709157210 */ /* 0x000fe400007fe405 */
[----:B------:R-:W-:Y:S01]  /*2620*/  LEA R6, P0, R68, UR4, 0x1 ;  /* 0x0000000444067c11 */ /* 0x000fe2000f8008ff */
[----:B------:R-:W-:-:S03]  /*2630*/  IMAD.WIDE.U32 R20, R19, R74, R20 ;  /* 0x0000004a13147225 */ /* 0x000fc600078e0014 */
[----:B------:R-:W-:Y:S02]  /*2640*/  LEA.HI.X R7, R68, UR5, R7, 0x1, P0 ;  /* 0x0000000544077c11 */ /* 0x000fe400080f0c07 */
[----:B------:R-:W-:-:S04]  /*2650*/  ISETP.GT.AND P0, PT, R2, 0x1, PT ;  /* 0x000000010200780c */ /* 0x000fc80003f04270 */
[----:B------:R-:W-:Y:S01]  /*2660*/  ISETP.GT.AND P3, PT, R0, RZ, P0 ;  /* 0x000000ff0000720c */ /* 0x000fe20000764270 */
[----:B--2---:R-:W-:-:S05]  /*2670*/  HADD2.F32 R4, -RZ, R3.H0_H0 ;  /* 0x20000003ff047230 */ /* 0x004fca0000004100 */
[----:B------:R-:W-:Y:S01]  /*2680*/  FMUL R5, R4, R57 ;  /* 0x0000003904057220 */ /* 0x000fe20000400000 */
[----:B------:R-:W-:-:S03]  /*2690*/  LEA R4, P4, R20, R78, 0x1 ;  /* 0x0000004e14047211 */ /* 0x000fc600078808ff */
[----:B------:R-:W-:-:S05]  /*26a0*/  FFMA R5, R24, R56, R5 ;  /* 0x0000003818057223 */ /* 0x000fca0000000005 */
[----:B------:R-:W-:Y:S01]  /*26b0*/  F2FP.F16.F32.PACK_AB R12, RZ, R5 ;  /* 0x00000005ff0c723e */ /* 0x000fe200000000ff */
[----:B------:R-:W-:-:S03]  /*26c0*/  IMAD.IADD R5, R69, 0x1, R21 ;  /* 0x0000000145057824 */ /* 0x000fc600078e0215 */
[----:B------:R-:W-:Y:S01]  /*26d0*/  PRMT R13, R12, 0x7610, R13 ;  /* 0x000076100c0d7816 */ /* 0x000fe2000000000d */
[----:B------:R-:W-:Y:S01]  /*26e0*/  IMAD.SHL.U32 R12, R76, 0x8, RZ ;  /* 0x000000084c0c7824 */ /* 0x000fe200078e00ff */
[----:B------:R-:W-:-:S03]  /*26f0*/  LEA.HI.X R5, R20, R79, R5, 0x1, P4 ;  /* 0x0000004f14057211 */ /* 0x000fc600020f0c05 */
[----:B------:R0:W-:Y:S02]  /*2700*/  @P1 STG.E.U16 desc[UR52][R6.64], R13 ;  /* 0x0000000d06001986 */ /* 0x0001e4000c101534 */
[----:B0-----:R-:W-:Y:S01]  /*2710*/  SHF.L.U64.HI R13, R76, 0x3, R77 ;  /* 0x000000034c0d7819 */ /* 0x001fe2000001024d */
[----:B------:R-:W-:Y:S06]  /*2720*/  @!P3 BRA `(.L_x_38) ;  /* 0x000000000004b947 */ /* 0x000fec0003800000 */
[----:B------:R0:W5:Y:S02]  /*2730*/  LDG.E.LTC128B.U16 R3, desc[UR52][R4.64+0x2] ;  /* 0x0000023404037981 */ /* 0x000164000c1e1520 */
.L_x_38:
[----:B------:R-:W-:Y:S05]  /*2740*/  BSYNC B1 ;  /* 0x0000000000017941 */ /* 0x000fea0003800000 */
.L_x_37:
[----:B-----5:R-:W-:Y:S01]  /*2750*/  HADD2.F32 R18, -RZ, R3.H0_H0 ;  /* 0x20000003ff127230 */ /* 0x020fe20000004100 */
[----:B------:R-:W-:Y:S01]  /*2760*/  ISETP.GT.AND P2, PT, R0, 0x8, P2 ;  /* 0x000000080000780c */ /* 0x000fe20001744270 */
[----:B------:R-:W-:-:S04]  /*2770*/  IMAD.WIDE.U32 R66, R66, R76, R12 ;  /* 0x0000004c42427225 */ /* 0x000fc800078e000c */
[----:B------:R-:W-:Y:S01]  /*2780*/  FMUL R18, R18, R57 ;  /* 0x0000003912127220 */ /* 0x000fe20000400000 */
[----:B------:R-:W-:Y:S01]  /*2790*/  IMAD.IADD R71, R71, 0x1, R67 ;  /* 0x0000000147477824 */ /* 0x000fe200078e0243 */
[----:B------:R-:W-:Y:S02]  /*27a0*/  IADD3 R10, P1, R10, R66, RZ ;  /* 0x000000420a0a7210 */ /* 0x000fe40007f3e0ff */
[----:B------:R-:W-:-:S03]  /*27b0*/  FFMA R18, R25, R56, R18 ;  /* 0x0000003819127223 */ /* 0x000fc60000000012 */
[----:B------:R-:W-:Y:S01]  /*27c0*/  IMAD.X R11, R71, 0x1, R11, P1 ;  /* 0x00000001470b7824 */ /* 0x000fe200008e060b */
[C---:B------:R-:W-:Y:S02]  /*27d0*/  LEA R12, P1, R10.reuse, R78, 0x1 ;  /* 0x0000004e0a0c7211 */ /* 0x040fe400078208ff */
[----:B------:R-:W-:Y:S02]  /*27e0*/  F2FP.F16.F32.PACK_AB R18, RZ, R18 ;  /* 0x00000012ff12723e */ /* 0x000fe400000000ff */
[----:B------:R-:W-:Y:S02]  /*27f0*/  LEA.HI.X R13, R10, R79, R11, 0x1, P1 ;  /* 0x0000004f0a0d7211 */ /* 0x000fe400008f0c0b */
[----:B------:R-:W-:Y:S02]  /*2800*/  PRMT R20, R18, 0x7610, R20 ;  /* 0x0000761012147816 */ /* 0x000fe40000000014 */
[----:B------:R-:W-:-:S03]  /*2810*/  PRMT R18, R3, 0x7610, R18 ;  /* 0x0000761003127816 */ /* 0x000fc60000000012 */
[----:B------:R1:W-:Y:S04]  /*2820*/  @P3 STG.E.U16 desc[UR52][R6.64+0x2], R20 ;  /* 0x0000021406003986 */ /* 0x0003e8000c101534 */
[----:B------:R-:W2:Y:S01]  /*2830*/  @P2 LDG.E.LTC128B.U16 R18, desc[UR52][R12.64] ;  /* 0x000000340c122981 */ /* 0x000ea2000c1e1520 */
[----:B------:R-:W-:Y:S01]  /*2840*/  IADD3 R14, P1, P3, R8, R66, R14 ;  /* 0x00000042080e7210 */ /* 0x000fe20007b3e00e */
[----:B------:R-:W-:Y:S01]  /*2850*/  BSSY B1, `(.L_x_39) ;  /* 0x0000011000017945 */ /* 0x000fe20003800000 */
[C---:B------:R-:W-:Y:S02]  /*2860*/  SHF.L.U64.HI R11, R72.reuse, 0x4, R73 ;  /* 0x00000004480b7819 */ /* 0x040fe40000010249 */
[----:B------:R-:W-:Y:S02]  /*2870*/  IADD3.X R15, R9, R71, R15, P1, P3 ;  /* 0x00000047090f7210 */ /* 0x000fe40000fe640f */
[----:B------:R-:W-:-:S02]  /*2880*/  LEA R10, P1, R72, R6, 0x4 ;  /* 0x00000006480a7211 */ /* 0x000fc400078220ff */
[----:B------:R-:W-:Y:S01]  /*2890*/  ISETP.GT.AND P0, PT, R0, 0x8, P0 ;  /* 0x000000080000780c */ /* 0x000fe20000704270 */
[----:B------:R-:W-:-:S04]  /*28a0*/  IMAD.WIDE.U32 R14, R19, R74, R14 ;  /* 0x0000004a130e7225 */ /* 0x000fc800078e000e */
[----:B------:R-:W-:Y:S02]  /*28b0*/  IMAD.X R11, R11, 0x1, R7, P1 ;  /* 0x000000010b0b7824 */ /* 0x000fe400008e0607 */
[----:B------:R-:W-:Y:S02]  /*28c0*/  IMAD.IADD R9, R69, 0x1, R15 ;  /* 0x0000000145097824 */ /* 0x000fe400078e020f */
[----:B--2---:R-:W-:-:S05]  /*28d0*/  HADD2.F32 R8, -RZ, R18.H0_H0 ;  /* 0x20000012ff087230 */ /* 0x004fca0000004100 */
[----:B------:R-:W-:Y:S01]  /*28e0*/  FMUL R3, R8, R57 ;  /* 0x0000003908037220 */ /* 0x000fe20000400000 */
[----:B------:R-:W-:-:S03]  /*28f0*/  LEA R8, P3, R14, R78, 0x1 ;  /* 0x0000004e0e087211 */ /* 0x000fc600078608ff */
[----:B------:R-:W-:Y:S01]  /*2900*/  FFMA R3, R26, R56, R3 ;  /* 0x000000381a037223 */ /* 0x000fe20000000003 */
[----:B------:R-:W-:-:S04]  /*2910*/  LEA.HI.X R9, R14, R79, R9, 0x1, P3 ;  /* 0x0000004f0e097211 */ /* 0x000fc800018f0c09 */
[----:B------:R-:W-:-:S05]  /*2920*/  F2FP.F16.F32.PACK_AB R3, RZ, R3 ;  /* 0x00000003ff03723e */ /* 0x000fca00000000ff */
[----:B------:R1:W-:Y:S01]  /*2930*/  @P2 STG.E.U16 desc[UR52][R10.64], R3 ;  /* 0x000000030a002986 */ /* 0x0003e2000c101534 */
[----:B------:R-:W-:Y:S05]  /*2940*/  @!P0 BRA `(.L_x_40) ;  /* 0x0000000000048947 */ /* 0x000fea0003800000 */
[----:B------:R2:W5:Y:S02]  /*2950*/  LDG.E.LTC128B.U16 R18, desc[UR52][R8.64+0x2] ;  /* 0x0000023408127981 */ /* 0x000564000c1e1520 */
.L_x_40:
[----:B------:R-:W-:Y:S05]  /*2960*/  BSYNC B1 ;  /* 0x0000000000017941 */ /* 0x000fea0003800000 */
.L_x_39:
[----:B-----5:R-:W-:Y:S01]  /*2970*/  HADD2.F32 R12, -RZ, R18.H0_H0 ;  /* 0x20000012ff0c7230 */ /* 0x020fe20000004100 */
[----:B------:R-:W-:Y:S01]  /*2980*/  ISETP.GT.AND P1, PT, R2, 0x8, PT ;  /* 0x000000080200780c */ /* 0x000fe20003f24270 */
[----:B------:R-:W-:Y:S03]  /*2990*/  BSSY B1, `(.L_x_41) ;  /* 0x0000008000017945 */ /* 0x000fe60003800000 */
[----:B------:R-:W-:Y:S01]  /*29a0*/  FMUL R12, R12, R57 ;  /* 0x000000390c0c7220 */ /* 0x000fe20000400000 */
[----:B------:R-:W-:-:S03]  /*29b0*/  ISETP.GT.AND P2, PT, R0, RZ, P1 ;  /* 0x000000ff0000720c */ /* 0x000fc60000f44270 */
[----:B------:R-:W-:-:S05]  /*29c0*/  FFMA R12, R27, R56, R12 ;  /* 0x000000381b0c7223 */ /* 0x000fca000000000c */
[----:B------:R-:W-:-:S05]  /*29d0*/  F2FP.F16.F32.PACK_AB R12, RZ, R12 ;  /* 0x0000000cff0c723e */ /* 0x000fca00000000ff */
[----:B------:R3:W-:Y:S01]  /*29e0*/  @P0 STG.E.U16 desc[UR52][R10.64+0x2], R12 ;  /* 0x0000020c0a000986 */ /* 0x0007e2000c101534 */
[----:B------:R-:W-:Y:S05]  /*29f0*/  @!P2 BRA `(.L_x_42) ;  /* 0x000000000004a947 */ /* 0x000fea0003800000 */
[----:B------:R4:W5:Y:S02]  /*2a00*/  LDG.E.LTC128B.U16 R18, desc[UR52][R4.64+0x10] ;  /* 0x0000103404127981 */ /* 0x000964000c1e1520 */
.L_x_42:
[----:B------:R-:W-:Y:S05]  /*2a10*/  BSYNC B1 ;  /* 0x0000000000017941 */ /* 0x000fea0003800000 */
.L_x_41:
[----:B---3-5:R-:W-:Y:S01]  /*2a20*/  HADD2.F32 R12, -RZ, R18.H0_H0 ;  /* 0x20000012ff0c7230 */ /* 0x028fe20000004100 */
[----:B------:R-:W-:Y:S01]  /*2a30*/  ISETP.GT.AND P0, PT, R2, 0x9, PT ;  /* 0x000000090200780c */ /* 0x000fe20003f04270 */
[----:B------:R-:W-:Y:S03]  /*2a40*/  BSSY B1, `(.L_x_43) ;  /* 0x0000008000017945 */ /* 0x000fe60003800000 */
[----:B-1----:R-:W-:Y:S01]  /*2a50*/  FMUL R3, R12, R57 ;  /* 0x000000390c037220 */ /* 0x002fe20000400000 */
[----:B------:R-:W-:-:S03]  /*2a60*/  ISETP.GT.AND P3, PT, R0, RZ, P0 ;  /* 0x000000ff0000720c */ /* 0x000fc60000764270 */
[----:B------:R-:W-:-:S05]  /*2a70*/  FFMA R3, R28, R56, R3 ;  /* 0x000000381c037223 */ /* 0x000fca0000000003 */
[----:B------:R-:W-:-:S05]  /*2a80*/  F2FP.F16.F32.PACK_AB R3, RZ, R3 ;  /* 0x00000003ff03723e */ /* 0x000fca00000000ff */
[----:B------:R1:W-:Y:S01]  /*2a90*/  @P2 STG.E.U16 desc[UR52][R6.64+0x10], R3 ;  /* 0x0000100306002986 */ /* 0x0003e2000c101534 */
[----:B------:R-:W-:Y:S05]  /*2aa0*/  @!P3 BRA `(.L_x_44) ;  /* 0x000000000004b947 */ /* 0x000fea0003800000 */
[----:B------:R3:W5:Y:S02]  /*2ab0*/  LDG.E.LTC128B.U16 R18, desc[UR52][R4.64+0x12] ;  /* 0x0000123404127981 */ /* 0x000764000c1e1520 */
.L_x_44:
[----:B------:R-:W-:Y:S05]  /*2ac0*/  BSYNC B1 ;  /* 0x0000000000017941 */ /* 0x000fea0003800000 */
.L_x_43:
[----:B-----5:R-:W-:Y:S01]  /*2ad0*/  HADD2.F32 R12, -RZ, R18.H0_H0 ;  /* 0x20000012ff0c7230 */ /* 0x020fe20000004100 */
[----:B------:R-:W-:Y:S01]  /*2ae0*/  ISETP.GT.AND P1, PT, R0, 0x8, P1 ;  /* 0x000000080000780c */ /* 0x000fe20000f24270 */
[----:B------:R-:W-:Y:S03]  /*2af0*/  BSSY B1, `(.L_x_45) ;  /* 0x0000007000017945 */ /* 0x000fe60003800000 */
[----:B------:R-:W-:-:S04]  /*2b00*/  FMUL R12, R12, R57 ;  /* 0x000000390c0c7220 */ /* 0x000fc80000400000 */
[----:B------:R-:W-:-:S05]  /*2b10*/  FFMA R12, R29, R56, R12 ;  /* 0x000000381d0c7223 */ /* 0x000fca000000000c */
[----:B------:R-:W-:-:S05]  /*2b20*/  F2FP.F16.F32.PACK_AB R12, RZ, R12 ;  /* 0x0000000cff0c723e */ /* 0x000fca00000000ff */
[----:B------:R0:W-:Y:S01]  /*2b30*/  @P3 STG.E.U16 desc[UR52][R6.64+0x12], R12 ;  /* 0x0000120c06003986 */ /* 0x0001e2000c101534 */
[----:B------:R-:W-:Y:S05]  /*2b40*/  @!P1 BRA `(.L_x_46) ;  /* 0x0000000000049947 */ /* 0x000fea0003800000 */
[----:B------:R0:W5:Y:S02]  /*2b50*/  LDG.E.LTC128B.U16 R18, desc[UR52][R8.64+0x10] ;  /* 0x0000103408127981 */ /* 0x000164000c1e1520 */
.L_x_46:
[----:B------:R-:W-:Y:S05]  /*2b60*/  BSYNC B1 ;  /* 0x0000000000017941 */ /* 0x000fea0003800000 */
.L_x_45:
[----:B0----5:R-:W-:Y:S01]  /*2b70*/  HADD2.F32 R12, -RZ, R18.H0_H0 ;  /* 0x20000012ff0c7230 */ /* 0x021fe20000004100 */
[----:B------:R-:W-:Y:S01]  /*2b80*/  ISETP.GT.AND P0, PT, R0, 0x8, P0 ;  /* 0x000000080000780c */ /* 0x000fe20000704270 */
[----:B------:R-:W-:Y:S03]  /*2b90*/  BSSY B1, `(.L_x_47) ;  /* 0x0000007000017945 */ /* 0x000fe60003800000 */
[----:B-1----:R-:W-:-:S04]  /*2ba0*/  FMUL R3, R12, R57 ;  /* 0x000000390c037220 */ /* 0x002fc80000400000 */
[----:B------:R-:W-:-:S05]  /*2bb0*/  FFMA R3, R30, R56, R3 ;  /* 0x000000381e037223 */ /* 0x000fca0000000003 */
[----:B------:R-:W-:-:S05]  /*2bc0*/  F2FP.F16.F32.PACK_AB R3, RZ, R3 ;  /* 0x00000003ff03723e */ /* 0x000fca00000000ff */
[----:B------:R0:W-:Y:S01]  /*2bd0*/  @P1 STG.E.U16 desc[UR52][R10.64+0x10], R3 ;  /* 0x000010030a001986 */ /* 0x0001e2000c101534 */
[----:B------:R-:W-:Y:S05]  /*2be0*/  @!P0 BRA `(.L_x_48) ;  /* 0x0000000000048947 */ /* 0x000fea0003800000 */
[----:B------:R1:W5:Y:S02]  /*2bf0*/  LDG.E.LTC128B.U16 R18, desc[UR52][R8.64+0x12] ;  /* 0x0000123408127981 */ /* 0x000364000c1e1520 */
.L_x_48:
[----:B------:R-:W-:Y:S05]  /*2c00*/  BSYNC B1 ;  /* 0x0000000000017941 */ /* 0x000fea0003800000 */
.L_x_47:
        /* <DEDUP_REMOVED lines=10> */
.L_x_50:
[----:B------:R-:W-:Y:S05]  /*2cb0*/  BSYNC B1 ;  /* 0x0000000000017941 */ /* 0x000fea0003800000 */
.L_x_49:
[----:B0----5:R-:W-:Y:S01]  /*2cc0*/  HADD2.F32 R12, -RZ, R18.H0_H0 ;  /* 0x20000012ff0c7230 */ /* 0x021fe20000004100 */
        /* <DEDUP_REMOVED lines=9> */
.L_x_52:
[----:B------:R-:W-:Y:S05]  /*2d60*/  BSYNC B1 ;  /* 0x0000000000017941 */ /* 0x000fea0003800000 */
.L_x_51:
        /* <DEDUP_REMOVED lines=9> */
.L_x_54:
[----:B------:R-:W-:Y:S05]  /*2e00*/  BSYNC B1 ;  /* 0x0000000000017941 */ /* 0x000fea0003800000 */
.L_x_53:
[----:B0----5:R-:W-:Y:S01]  /*2e10*/  HADD2.F32 R12, -RZ, R18.H0_H0 ;  /* 0x20000012ff0c7230 */ /* 0x021fe20000004100 */
        /* <DEDUP_REMOVED lines=8> */
.L_x_56:
[----:B------:R-:W-:Y:S05]  /*2ea0*/  BSYNC B1 ;  /* 0x0000000000017941 */ /* 0x000fea0003800000 */
.L_x_55:
        /* <DEDUP_REMOVED lines=10> */
.L_x_58:
[----:B------:R-:W-:Y:S05]  /*2f50*/  BSYNC B1 ;  /* 0x0000000000017941 */ /* 0x000fea0003800000 */
.L_x_57:
        /* <DEDUP_REMOVED lines=10> */
.L_x_60:
[----:B------:R-:W-:Y:S05]  /*3000*/  BSYNC B1 ;  /* 0x0000000000017941 */ /* 0x000fea0003800000 */
.L_x_59:
        /* <DEDUP_REMOVED lines=9> */
.L_x_62:
[----:B------:R-:W-:Y:S05]  /*30a0*/  BSYNC B1 ;  /* 0x0000000000017941 */ /* 0x000fea0003800000 */
.L_x_61:
        /* <DEDUP_REMOVED lines=9> */
.L_x_64:
[----:B------:R-:W-:Y:S05]  /*3140*/  BSYNC B1 ;  /* 0x0000000000017941 */ /* 0x000fea0003800000 */
.L_x_63:
        /* <DEDUP_REMOVED lines=10> */
.L_x_66:
[----:B------:R-:W-:Y:S05]  /*31f0*/  BSYNC B1 ;  /* 0x0000000000017941 */ /* 0x000fea0003800000 */
.L_x_65:
        /* <DEDUP_REMOVED lines=10> */
.L_x_68:
[----:B------:R-:W-:Y:S05]  /*32a0*/  BSYNC B1 ;  /* 0x0000000000017941 */ /* 0x000fea0003800000 */
.L_x_67:
        /* <DEDUP_REMOVED lines=9> */
.L_x_70:
[----:B------:R-:W-:Y:S05]  /*3340*/  BSYNC B1 ;  /* 0x0000000000017941 */ /* 0x000fea0003800000 */
.L_x_69:
        /* <DEDUP_REMOVED lines=9> */
.L_x_72:
[----:B------:R-:W-:Y:S05]  /*33e0*/  BSYNC B1 ;  /* 0x0000000000017941 */ /* 0x000fea0003800000 */
.L_x_71:
        /* <DEDUP_REMOVED lines=10> */
.L_x_74:
[----:B------:R-:W-:Y:S05]  /*3490*/  BSYNC B1 ;  /* 0x0000000000017941 */ /* 0x000fea0003800000 */
.L_x_73:
        /* <DEDUP_REMOVED lines=10> */
.L_x_76:
[----:B------:R-:W-:Y:S05]  /*3540*/  BSYNC B1 ;  /* 0x0000000000017941 */ /* 0x000fea0003800000 */
.L_x_75:
        /* <DEDUP_REMOVED lines=9> */
.L_x_78:
[----:B------:R-:W-:Y:S05]  /*35e0*/  BSYNC B1 ;  /* 0x0000000000017941 */ /* 0x000fea0003800000 */
.L_x_77:
        /* <DEDUP_REMOVED lines=9> */
.L_x_80:
[----:B------:R-:W-:Y:S05]  /*3680*/  BSYNC B1 ;  /* 0x0000000000017941 */ /* 0x000fea0003800000 */
.L_x_79:
        /* <DEDUP_REMOVED lines=10> */
.L_x_82:
[----:B------:R-:W-:Y:S05]  /*3730*/  BSYNC B1 ;  /* 0x0000000000017941 */ /* 0x000fea0003800000 */
.L_x_81:
        /* <DEDUP_REMOVED lines=10> */
.L_x_84:
[----:B------:R-:W-:Y:S05]  /*37e0*/  BSYNC B1 ;  /* 0x0000000000017941 */ /* 0x000fea0003800000 */
.L_x_83:
        /* <DEDUP_REMOVED lines=9> */
.L_x_86:
[----:B------:R-:W-:Y:S05]  /*3880*/  BSYNC B1 ;  /* 0x0000000000017941 */ /* 0x000fea0003800000 */
.L_x_85:
        /* <DEDUP_REMOVED lines=9> */
.L_x_88:
[----:B------:R-:W-:Y:S05]  /*3920*/  BSYNC B1 ;  /* 0x0000000000017941 */ /* 0x000fea0003800000 */
.L_x_87:
        /* <DEDUP_REMOVED lines=10> */
.L_x_90:
[----:B------:R-:W-:Y:S05]  /*39d0*/  BSYNC B1 ;  /* 0x0000000000017941 */ /* 0x000fea0003800000 */
.L_x_89:
[----:B0----5:R-:W-:Y:S01]  /*39e0*/  HADD2.F32 R12, -RZ, R18.H0_H0 ;  /* 0x20000012ff0c7230 */ /* 0x021fe20000004100 */
[----:B------:R-:W-:Y:S01]  /*39f0*/  ISETP.GT.AND P0, PT, R2, 0x39, PT ;  /* 0x000000390200780c */ /* 0x000fe20003f04270 */
[----:B------:R-:W-:Y:S01]  /*3a00*/  @P2 IMAD.MOV.U32 R2, RZ, RZ, R6 ;  /* 0x000000ffff022224 */ /* 0x000fe200078e0006 */
[----:B------:R-:W-:Y:S02]  /*3a10*/  BSSY B1, `(.L_x_91) ;  /* 0x000000a000017945 */ /* 0x000fe40003800000 */
[----:B------:R-:W-:Y:S01]  /*3a20*/  FMUL R3, R12, R57 ;  /* 0x000000390c037220 */ /* 0x000fe20000400000 */
[----:B------:R-:W-:-:S03]  /*3a30*/  ISETP.GT.AND P3, PT, R0, RZ, P0 ;  /* 0x000000ff0000720c */ /* 0x000fc60000764270 */
[----:B------:R-:W-:-:S05]  /*3a40*/  FFMA R3, R52, R56, R3 ;  /* 0x0000003834037223 */ /* 0x000fca0000000003 */
[----:B------:R-:W-:-:S04]  /*3a50*/  F2FP.F16.F32.PACK_AB R3, RZ, R3 ;  /* 0x00000003ff03723e */ /* 0x000fc800000000ff */
[----:B------:R-:W-:Y:S01]  /*3a60*/  PRMT R12, R3, 0x7610, R12 ;  /* 0x00007610030c7816 */ /* 0x000fe2000000000c */
[----:B------:R-:W-:-:S05]  /*3a70*/  @P2 IMAD.MOV.U32 R3, RZ, RZ, R7 ;  /* 0x000000ffff032224 */ /* 0x000fca00078e0007 */
[----:B------:R0:W-:Y:S01]  /*3a80*/  @P2 STG.E.U16 desc[UR52][R2.64+0x70], R12 ;  /* 0x0000700c02002986 */ /* 0x0001e2000c101534 */
[----:B------:R-:W-:Y:S05]  /*3a90*/  @!P3 BRA `(.L_x_92) ;  /* 0x000000000004b947 */ /* 0x000fea0003800000 */
[----:B------:R0:W5:Y:S02]  /*3aa0*/  LDG.E.LTC128B.U16 R18, desc[UR52][R4.64+0x72] ;  /* 0x0000723404127981 */ /* 0x000164000c1e1520 */
.L_x_92:
[----:B------:R-:W-:Y:S05]  /*3ab0*/  BSYNC B1 ;  /* 0x0000000000017941 */ /* 0x000fea0003800000 */
.L_x_91:
        /* <DEDUP_REMOVED lines=9> */
.L_x_94:
[----:B------:R-:W-:Y:S05]  /*3b50*/  BSYNC B1 ;  /* 0x0000000000017941 */ /* 0x000fea0003800000 */
.L_x_93:
[----:B0----5:R-:W-:Y:S01]  /*3b60*/  HADD2.F32 R2, -RZ, R18.H0_H0 ;  /* 0x20000012ff027230 */ /* 0x021fe20000004100 */
[----:B------:R-:W-:Y:S01]  /*3b70*/  ISETP.GT.AND P0, PT, R0, 0x8, P0 ;  /* 0x000000080000780c */ /* 0x000fe20000704270 */
[----:B------:R-:W-:Y:S03]  /*3b80*/  BSSY B1, `(.L_x_95) ;  /* 0x000000a000017945 */ /* 0x000fe60003800000 */
[----:B------:R-:W-:Y:S01]  /*3b90*/  FMUL R3, R2, R57 ;  /* 0x0000003902037220 */ /* 0x000fe20000400000 */
[----:B------:R-:W-:-:S03]  /*3ba0*/  @P1 IMAD.MOV.U32 R2, RZ, RZ, R10 ;  /* 0x000000ffff021224 */ /* 0x000fc600078e000a */
[----:B------:R-:W-:-:S05]  /*3bb0*/  FFMA R3, R54, R56, R3 ;  /* 0x0000003836037223 */ /* 0x000fca0000000003 */
[----:B------:R-:W-:-:S04]  /*3bc0*/  F2FP.F16.F32.PACK_AB R3, RZ, R3 ;  /* 0x00000003ff03723e */ /* 0x000fc800000000ff */
[----:B---34-:R-:W-:Y:S01]  /*3bd0*/  PRMT R4, R3, 0x7610, R4 ;  /* 0x0000761003047816 */ /* 0x018fe20000000004 */
[----:B------:R-:W-:-:S05]  /*3be0*/  @P1 IMAD.MOV.U32 R3, RZ, RZ, R11 ;  /* 0x000000ffff031224 */ /* 0x000fca00078e000b */
[----:B------:R0:W-:Y:S01]  /*3bf0*/  @P1 STG.E.U16 desc[UR52][R2.64+0x70], R4 ;  /* 0x0000700402001986 */ /* 0x0001e2000c101534 */
[----:B------:R-:W-:Y:S05]  /*3c00*/  @!P0 BRA `(.L_x_96) ;  /* 0x0000000000048947 */ /* 0x000fea0003800000 */
[----:B------:R3:W5:Y:S02]  /*3c10*/  LDG.E.LTC128B.U16 R18, desc[UR52][R8.64+0x72] ;  /* 0x0000723408127981 */ /* 0x000764000c1e1520 */
.L_x_96:
[----:B------:R-:W-:Y:S05]  /*3c20*/  BSYNC B1 ;  /* 0x0000000000017941 */ /* 0x000fea0003800000 */
.L_x_95:
[----:B------:R-:W-:Y:S05]  /*3c30*/  @!P0 BRA `(.L_x_97) ;  /* 0x0000000800b08947 */ /* 0x000fea0003800000 */
[----:B-----5:R-:W-:-:S05]  /*3c40*/  HADD2.F32 R18, -RZ, R18.H0_H0 ;  /* 0x20000012ff127230 */ /* 0x020fca0000004100 */
[----:B------:R-:W-:-:S04]  /*3c50*/  FMUL R18, R18, R57 ;  /* 0x0000003912127220 */ /* 0x000fc80000400000 */
[----:B------:R-:W-:-:S05]  /*3c60*/  FFMA R18, R55, R56, R18 ;  /* 0x0000003837127223 */ /* 0x000fca0000000012 */
[----:B------:R-:W-:-:S05]  /*3c70*/  F2FP.F16.F32.PACK_AB R18, RZ, R18 ;  /* 0x00000012ff12723e */ /* 0x000fca00000000ff */
[----:B------:R4:W-:Y:S01]  /*3c80*/  STG.E.U16 desc[UR52][R10.64+0x72], R18 ;  /* 0x000072120a007986 */ /* 0x0009e2000c101534 */
[----:B------:R-:W-:Y:S05]  /*3c90*/  BRA `(.L_x_97) ;  /* 0x0000000800987947 */ /* 0x000fea0003800000 */
.L_x_36:
[----:B------:R-:W-:Y:S01]  /*3ca0*/  ISETP.GT.AND P0, PT, R2, 0x1, PT ;  /* 0x000000010200780c */ /* 0x000fe20003f04270 */
[----:B------:R-:W-:Y:S01]  /*3cb0*/  ULDC.64 UR4, c[0x0][0x5c0] ;  /* 0x0001700000047ab9 */ /* 0x000fe20000000a00 */
[-C--:B------:R-:W-:Y:S01]  /*3cc0*/  FMUL R24, R24, R56.reuse ;  /* 0x0000003818187220 */ /* 0x080fe20000400000 */
[-C--:B------:R-:W-:Y:S01]  /*3cd0*/  FMUL R25, R25, R56.reuse ;  /* 0x0000003819197220 */ /* 0x080fe20000400000 */
[----:B------:R-:W-:Y:S01]  /*3ce0*/  ISETP.GT.AND P3, PT, R0, RZ, P0 ;  /* 0x000000ff0000720c */ /* 0x000fe20000764270 */
[-C--:B------:R-:W-:Y:S01]  /*3cf0*/  FMUL R26, R26, R56.reuse ;  /* 0x000000381a1a7220 */ /* 0x080fe20000400000 */
[----:B------:R-:W-:Y:S01]  /*3d00*/  LEA R4, P4, R68, UR4, 0x1 ;  /* 0x0000000444047c11 */ /* 0x000fe2000f8808ff */
[----:B------:R-:W-:Y:S01]  /*3d10*/  FMUL R27, R27, R56 ;  /* 0x000000381b1b7220 */ /* 0x000fe20000400000 */
[----:B------:R-:W-:Y:S01]  /*3d20*/  F2FP.F16.F32.PACK_AB R24, RZ, R24 ;  /* 0x00000018ff18723e */ /* 0x000fe200000000ff */
[-C--:B------:R-:W-:Y:S01]  /*3d30*/  FMUL R28, R28, R56.reuse ;  /* 0x000000381c1c7220 */ /* 0x080fe20000400000 */
[----:B------:R-:W-:Y:S01]  /*3d40*/  LEA.HI.X R5, R68, UR5, R7, 0x1, P4 ;  /* 0x0000000544057c11 */ /* 0x000fe2000a0f0c07 */
[-C--:B------:R-:W-:Y:S01]  /*3d50*/  FMUL R29, R29, R56.reuse ;  /* 0x000000381d1d7220 */ /* 0x080fe20000400000 */
[----:B------:R-:W-:Y:S01]  /*3d60*/  F2FP.F16.F32.PACK_AB R25, RZ, R25 ;  /* 0x00000019ff19723e */ /* 0x000fe200000000ff */
[----:B------:R-:W-:Y:S01]  /*3d70*/  FMUL R30, R30, R56 ;  /* 0x000000381e1e7220 */ /* 0x000fe20000400000 */
[C---:B------:R-:W-:Y:S01]  /*3d80*/  SHF.L.U64.HI R73, R72.reuse, 0x4, R73 ;  /* 0x0000000448497819 */ /* 0x040fe20000010249 */
[----:B------:R-:W-:Y:S01]  /*3d90*/  @P1 STG.E.U16 desc[UR52][R4.64], R24 ;  /* 0x0000001804001986 */ /* 0x000fe2000c101534 */
[----:B------:R-:W-:Y:S01]  /*3da0*/  LEA R6, P4, R72, R4, 0x4 ;  /* 0x0000000448067211 */ /* 0x000fe200078820ff */
[-C--:B------:R-:W-:Y:S01]  /*3db0*/  FMUL R31, R31, R56.reuse ;  /* 0x000000381f1f7220 */ /* 0x080fe20000400000 */
[----:B------:R-:W-:Y:S01]  /*3dc0*/  ISETP.GT.AND P2, PT, R0, 0x8, P2 ;  /* 0x000000080000780c */ /* 0x000fe20001744270 */
[----:B------:R-:W-:Y:S01]  /*3dd0*/  @P3 STG.E.U16 desc[UR52][R4.64+0x2], R25 ;  /* 0x0000021904003986 */ /* 0x000fe2000c101534 */
[----:B------:R-:W-:Y:S01]  /*3de0*/  ISETP.GT.AND P1, PT, R2, 0x8, PT ;  /* 0x000000080200780c */ /* 0x000fe20003f24270 */
[----:B------:R-:W-:Y:S01]  /*3df0*/  IMAD.X R7, R73, 0x1, R5, P4 ;  /* 0x0000000149077824 */ /* 0x000fe200020e0605 */
[----:B------:R-:W-:Y:S01]  /*3e00*/  ISETP.GT.AND P3, PT, R0, 0x8, P0 ;  /* 0x000000080000780c */ /* 0x000fe20000764270 */
[-C--:B------:R-:W-:Y:S01]  /*3e10*/  FMUL R32, R32, R56.reuse ;  /* 0x0000003820207220 */ /* 0x080fe20000400000 */
[----:B------:R-:W-:Y:S01]  /*3e20*/  ISETP.GT.AND P0, PT, R2, 0x9, PT ;  /* 0x000000090200780c */ /* 0x000fe20003f04270 */
[-C--:B------:R-:W-:Y:S01]  /*3e30*/  FMUL R33, R33, R56.reuse ;  /* 0x0000003821217220 */ /* 0x080fe20000400000 */
[----:B------:R-:W-:Y:S01]  /*3e40*/  ISETP.GT.AND P5, PT, R0, RZ, P1 ;  /* 0x000000ff0000720c */ /* 0x000fe20000fa4270 */
[-C--:B------:R-:W-:Y:S01]  /*3e50*/  FMUL R34, R34, R56.reuse ;  /* 0x0000003822227220 */ /* 0x080fe20000400000 */
[----:B------:R-:W-:Y:S01]  /*3e60*/  ISETP.GT.AND P4, PT, R0, RZ, P0 ;  /* 0x000000ff0000720c */ /* 0x000fe20000784270 */
[----:B------:R-:W-:Y:S01]  /*3e70*/  FMUL R35, R35, R56 ;  /* 0x0000003823237220 */ /* 0x000fe20000400000 */
[----:B------:R-:W-:Y:S01]  /*3e80*/  F2FP.F16.F32.PACK_AB R26, RZ, R26 ;  /* 0x0000001aff1a723e */ /* 0x000fe200000000ff */
[-C--:B------:R-:W-:Y:S01]  /*3e90*/  FMUL R36, R36, R56.reuse ;  /* 0x0000003824247220 */ /* 0x080fe20000400000 */
[----:B------:R-:W-:Y:S01]  /*3ea0*/  F2FP.F16.F32.PACK_AB R27, RZ, R27 ;  /* 0x0000001bff1b723e */ /* 0x000fe200000000ff */
[----:B------:R-:W-:Y:S01]  /*3eb0*/  FMUL R37, R37, R56 ;  /* 0x0000003825257220 */ /* 0x000fe20000400000 */
[----:B------:R-:W-:Y:S01]  /*3ec0*/  F2FP.F16.F32.PACK_AB R28, RZ, R28 ;  /* 0x0000001cff1c723e */ /* 0x000fe200000000ff */
[----:B------:R-:W-:Y:S01]  /*3ed0*/  @P2 STG.E.U16 desc[UR52][R6.64], R26 ;  /* 0x0000001a06002986 */ /* 0x000fe2000c101534 */
[----:B------:R-:W-:Y:S01]  /*3ee0*/  F2FP.F16.F32.PACK_AB R29, RZ, R29 ;  /* 0x0000001dff1d723e */ /* 0x000fe200000000ff */
[-C--:B------:R-:W-:Y:S01]  /*3ef0*/  FMUL R38, R38, R56.reuse ;  /* 0x0000003826267220 */ /* 0x080fe20000400000 */
[----:B------:R-:W-:Y:S01]  /*3f00*/  ISETP.GT.AND P1, PT, R0, 0x8, P1 ;  /* 0x000000080000780c */ /* 0x000fe20000f24270 */
[----:B------:R-:W-:Y:S01]  /*3f10*/  @P3 STG.E.U16 desc[UR52][R6.64+0x2], R27 ;  /* 0x0000021b06003986 */ /* 0x000fe2000c101534 */
[----:B------:R-:W-:Y:S01]  /*3f20*/  ISETP.GT.AND P3, PT, R2, 0x10, PT ;  /* 0x000000100200780c */ /* 0x000fe20003f64270 */
[-C--:B------:R-:W-:Y:S01]  /*3f30*/  FMUL R39, R39, R56.reuse ;  /* 0x0000003827277220 */ /* 0x080fe20000400000 */
[----:B------:R-:W-:Y:S01]  /*3f40*/  ISETP.GT.AND P2, PT, R0, 0x8, P0 ;  /* 0x000000080000780c */ /* 0x000fe20000744270 */
[----:B------:R-:W-:Y:S01]  /*3f50*/  @P5 STG.E.U16 desc[UR52][R4.64+0x10], R28 ;  /* 0x0000101c04005986 */ /* 0x000fe2000c101534 */
[----:B------:R-:W-:Y:S01]  /*3f60*/  ISETP.GT.AND P0, PT, R2, 0x11, PT ;  /* 0x000000110200780c */ /* 0x000fe20003f04270 */
[----:B------:R-:W-:Y:S01]  /*3f70*/  FMUL R40, R40, R56 ;  /* 0x0000003828287220 */ /* 0x000fe20000400000 */
[----:B------:R-:W-:Y:S01]  /*3f80*/  F2FP.F16.F32.PACK_AB R30, RZ, R30 ;  /* 0x0000001eff1e723e */ /* 0x000fe200000000ff */
[----:B------:R-:W-:Y:S01]  /*3f90*/  @P4 STG.E.U16 desc[UR52][R4.64+0x12], R29 ;  /* 0x0000121d04004986 */ /* 0x000fe2000c101534 */
[C---:B------:R-:W-:Y:S01]  /*3fa0*/  ISETP.GT.AND P4, PT, R0.reuse, RZ, P3 ;  /* 0x000000ff0000720c */ /* 0x040fe20001f84270 */
[-C--:B------:R-:W-:Y:S01]  /*3fb0*/  FMUL R41, R41, R56.reuse ;  /* 0x0000003829297220 */ /* 0x080fe20000400000 */
[----:B------:R-:W-:Y:S01]  /*3fc0*/  ISETP.GT.AND P5, PT, R0, RZ, P0 ;  /* 0x000000ff0000720c */ /* 0x000fe200007a4270 */
[----:B------:R-:W-:Y:S01]  /*3fd0*/  @P1 STG.E.U16 desc[UR52][R6.64+0x10], R30 ;  /* 0x0000101e06001986 */ /* 0x000fe2000c101534 */
[----:B------:R-:W-:Y:S01]  /*3fe0*/  F2FP.F16.F32.PACK_AB R31, RZ, R31 ;  /* 0x0000001fff1f723e */ /* 0x000fe200000000ff */
[----:B------:R-:W-:Y:S01]  /*3ff0*/  FMUL R42, R42, R56 ;  /* 0x000000382a2a7220 */ /* 0x000fe20000400000 */
[----:B------:R-:W-:Y:S01]  /*4000*/  F2FP.F16.F32.PACK_AB R32, RZ, R32 ;  /* 0x00000020ff20723e */ /* 0x000fe200000000ff */
[-C--:B------:R-:W-:Y:S01]  /*4010*/  FMUL R43, R43, R56.reuse ;  /* 0x000000382b2b7220 */ /* 0x080fe20000400000 */
[----:B------:R-:W-:Y:S01]  /*4020*/  ISETP.GT.AND P1, PT, R0, 0x8, P3 ;  /* 0x000000080000780c */ /* 0x000fe20001f24270 */
[----:B------:R-:W-:Y:S01]  /*4030*/  @P2 STG.E.U16 desc[UR52][R6.64+0x12], R31 ;  /* 0x0000121f06002986 */ /* 0x000fe2000c101534 */
[----:B------:R-:W-:Y:S01]  /*4040*/  F2FP.F16.F32.PACK_AB R33, RZ, R33 ;  /* 0x00000021ff21723e */ /* 0x000fe200000000ff */
[-C--:B------:R-:W-:Y:S01]  /*4050*/  FMUL R44, R44, R56.reuse ;  /* 0x000000382c2c7220 */ /* 0x080fe20000400000 */
[----:B------:R-:W-:Y:S01]  /*4060*/  ISETP.GT.AND P2, PT, R2, 0x18, PT ;  /* 0x000000180200780c */ /* 0x000fe20003f44270 */
[----:B------:R-:W-:Y:S01]  /*4070*/  @P4 STG.E.U16 desc[UR52][R4.64+0x20], R32 ;  /* 0x0000202004004986 */ /* 0x000fe2000c101534 */
[----:B------:R-:W-:Y:S01]  /*4080*/  ISETP.GT.AND P0, PT, R0, 0x8, P0 ;  /* 0x000000080000780c */ /* 0x000fe20000704270 */
[-C--:B------:R-:W-:Y:S01]  /*4090*/  FMUL R45, R45, R56.reuse ;  /* 0x000000382d2d7220 */ /* 0x080fe20000400000 */
[----:B------:R-:W-:Y:S01]  /*40a0*/  ISETP.GT.AND P3, PT, R2, 0x19, PT ;  /* 0x000000190200780c */ /* 0x000fe20003f64270 */
[----:B------:R-:W-:Y:S01]  /*40b0*/  @P5 STG.E.U16 desc[UR52][R4.64+0x22], R33 ;  /* 0x0000222104005986 */ /* 0x000fe2000c101534 */
[----:B------:R-:W-:Y:S01]  /*40c0*/  ISETP.GT.AND P4, PT, R0, RZ, P2 ;  /* 0x000000ff0000720c */ /* 0x000fe20001784270 */
[----:B------:R-:W-:Y:S01]  /*40d0*/  FMUL R46, R46, R56 ;  /* 0x000000382e2e7220 */ /* 0x000fe20000400000 */
[----:B------:R-:W-:Y:S01]  /*40e0*/  F2FP.F16.F32.PACK_AB R34, RZ, R34 ;  /* 0x00000022ff22723e */ /* 0x000fe200000000ff */
[-C--:B------:R-:W-:Y:S01]  /*40f0*/  FMUL R47, R47, R56.reuse ;  /* 0x000000382f2f7220 */ /* 0x080fe20000400000 */
[----:B------:R-:W-:Y:S01]  /*4100*/  ISETP.GT.AND P5, PT, R0, RZ, P3 ;  /* 0x000000ff0000720c */ /* 0x000fe20001fa4270 */
[----:B------:R-:W-:Y:S01]  /*4110*/  FMUL R48, R48, R56 ;  /* 0x0000003830307220 */ /* 0x000fe20000400000 */
[----:B------:R-:W-:Y:S01]  /*4120*/  F2FP.F16.F32.PACK_AB R35, RZ, R35 ;  /* 0x00000023ff23723e */ /* 0x000fe200000000ff */
[----:B------:R-:W-:Y:S01]  /*4130*/  @P1 STG.E.U16 desc[UR52][R6.64+0x20], R34 ;  /* 0x0000202206001986 */ /* 0x000fe2000c101534 */
[----:B------:R-:W-:Y:S01]  /*4140*/  F2FP.F16.F32.PACK_AB R36, RZ, R36 ;  /* 0x00000024ff24723e */ /* 0x000fe200000000ff */
[-C--:B------:R-:W-:Y:S01]  /*4150*/  FMUL R49, R49, R56.reuse ;  /* 0x0000003831317220 */ /* 0x080fe20000400000 */
[C---:B------:R-:W-:Y:S01]  /*4160*/  ISETP.GT.AND P1, PT, R0.reuse, 0x8, P2 ;  /* 0x000000080000780c */ /* 0x040fe20001724270 */
[----:B------:R-:W-:Y:S01]  /*4170*/  @P0 STG.E.U16 desc[UR52][R6.64+0x22], R35 ;  /* 0x0000222306000986 */ /* 0x000fe2000c101534 */
[----:B------:R-:W-:Y:S01]  /*4180*/  ISETP.GT.AND P2, PT, R0, 0x8, P3 ;  /* 0x000000080000780c */ /* 0x000fe20001f44270 */
[-C--:B------:R-:W-:Y:S01]  /*4190*/  FMUL R50, R50, R56.reuse ;  /* 0x0000003832327220 */ /* 0x080fe20000400000 */
[----:B------:R-:W-:Y:S01]  /*41a0*/  F2FP.F16.F32.PACK_AB R37, RZ, R37 ;  /* 0x00000025ff25723e */ /* 0x000fe200000000ff */
[----:B------:R-:W-:Y:S01]  /*41b0*/  @P4 STG.E.U16 desc[UR52][R4.64+0x30], R36 ;  /* 0x0000302404004986 */ /* 0x000fe2000c101534 */
[C---:B------:R-:W-:Y:S01]  /*41c0*/  ISETP.GT.AND P3, PT, R2.reuse, 0x20, PT ;  /* 0x000000200200780c */ /* 0x040fe20003f64270 */
[-C--:B------:R-:W-:Y:S01]  /*41d0*/  FMUL R51, R51, R56.reuse ;  /* 0x0000003833337220 */ /* 0x080fe20000400000 */
[----:B------:R-:W-:Y:S01]  /*41e0*/  ISETP.GT.AND P0, PT, R2, 0x21, PT ;  /* 0x000000210200780c */ /* 0x000fe20003f04270 */
[----:B------:R-:W-:Y:S01]  /*41f0*/  @P5 STG.E.U16 desc[UR52][R4.64+0x32], R37 ;  /* 0x0000322504005986 */ /* 0x000fe2000c101534 */
        /* <DEDUP_REMOVED lines=10> */
[----:B------:R-:W-:-:S02]  /*42a0*/  F2FP.F16.F32.PACK_AB R41, RZ, R41 ;  /* 0x00000029ff29723e */ /* 0x000fc400000000ff */
[C---:B------:R-:W-:Y:S01]  /*42b0*/  ISETP.GT.AND P1, PT, R0.reuse, 0x8, P3 ;  /* 0x000000080000780c */ /* 0x040fe20001f24270 */
[----:B------:R-:W-:Y:S01]  /*42c0*/  @P2 STG.E.U16 desc[UR52][R6.64+0x32], R39 ;  /* 0x0000322706002986 */ /* 0x000fe2000c101534 */
[----:B------:R-:W-:Y:S02]  /*42d0*/  ISETP.GT.AND P0, PT, R0, 0x8, P0 ;  /* 0x000000080000780c */ /* 0x000fe40000704270 */
[----:B------:R-:W-:Y:S01]  /*42e0*/  F2FP.F16.F32.PACK_AB R42, RZ, R42 ;  /* 0x0000002aff2a723e */ /* 0x000fe200000000ff */
[----:B------:R-:W-:Y:S01]  /*42f0*/  @P4 STG.E.U16 desc[UR52][R4.64+0x40], R40 ;  /* 0x0000402804004986 */ /* 0x000fe2000c101534 */
[C---:B------:R-:W-:Y:S02]  /*4300*/  ISETP.GT.AND P4, PT, R2.reuse, 0x28, PT ;  /* 0x000000280200780c */ /* 0x040fe40003f84270 */
[----:B------:R-:W-:Y:S01]  /*4310*/  F2FP.F16.F32.PACK_AB R43, RZ, R43 ;  /* 0x0000002bff2b723e */ /* 0x000fe200000000ff */
[----:B------:R-:W-:Y:S01]  /*4320*/  @P5 STG.E.U16 desc[UR52][R4.64+0x42], R41 ;  /* 0x0000422904005986 */ /* 0x000fe2000c101534 */
[----:B------:R-:W-:-:S02]  /*4330*/  ISETP.GT.AND P5, PT, R2, 0x29, PT ;  /* 0x000000290200780c */ /* 0x000fc40003fa4270 */
[C---:B------:R-:W-:Y:S01]  /*4340*/  ISETP.GT.AND P2, PT, R0.reuse, RZ, P4 ;  /* 0x000000ff0000720c */ /* 0x040fe20002744270 */
[----:B------:R-:W-:Y:S01]  /*4350*/  @P1 STG.E.U16 desc[UR52][R6.64+0x40], R42 ;  /* 0x0000402a06001986 */ /* 0x000fe2000c101534 */
[----:B------:R-:W-:Y:S02]  /*4360*/  ISETP.GT.AND P6, PT, R0, RZ, P5 ;  /* 0x000000ff0000720c */ /* 0x000fe40002fc4270 */
[----:B------:R-:W-:Y:S01]  /*4370*/  F2FP.F16.F32.PACK_AB R44, RZ, R44 ;  /* 0x0000002cff2c723e */ /* 0x000fe200000000ff */
[----:B------:R-:W-:Y:S01]  /*4380*/  @P0 STG.E.U16 desc[UR52][R6.64+0x42], R43 ;  /* 0x0000422b06000986 */ /* 0x000fe2000c101534 */
[C---:B------:R-:W-:Y:S02]  /*4390*/  ISETP.GT.AND P3, PT, R2.reuse, 0x30, PT ;  /* 0x000000300200780c */ /* 0x040fe40003f64270 */
[C---:B------:R-:W-:Y:S02]  /*43a0*/  ISETP.GT.AND P1, PT, R2.reuse, 0x38, PT ;  /* 0x000000380200780c */ /* 0x040fe40003f24270 */
[----:B------:R-:W-:-:S02]  /*43b0*/  ISETP.GT.AND P0, PT, R2, 0x39, PT ;  /* 0x000000390200780c */ /* 0x000fc40003f04270 */
[----:B------:R-:W-:Y:S01]  /*43c0*/  ISETP.GT.AND P4, PT, R0, 0x8, P4 ;  /* 0x000000080000780c */ /* 0x000fe20002784270 */
[----:B------:R-:W-:Y:S01]  /*43d0*/  @P2 STG.E.U16 desc[UR52][R4.64+0x50], R44 ;  /* 0x0000502c04002986 */ /* 0x000fe2000c101534 */
[----:B------:R-:W-:Y:S01]  /*43e0*/  ISETP.GT.AND P2, PT, R2, 0x31, PT ;  /* 0x000000310200780c */ /* 0x000fe20003f44270 */
[----:B------:R-:W-:Y:S01]  /*43f0*/  @P6 IMAD.MOV.U32 R2, RZ, RZ, R4 ;  /* 0x000000ffff026224 */ /* 0x000fe200078e0004 */
[----:B------:R-:W-:Y:S01]  /*4400*/  F2FP.F16.F32.PACK_AB R45, RZ, R45 ;  /* 0x0000002dff2d723e */ /* 0x000fe200000000ff */
[----:B------:R-:W-:Y:S01]  /*4410*/  @P6 IMAD.MOV.U32 R3, RZ, RZ, R5 ;  /* 0x000000ffff036224 */ /* 0x000fe200078e0005 */
[----:B------:R-:W-:Y:S02]  /*4420*/  F2FP.F16.F32.PACK_AB R46, RZ, R46 ;  /* 0x0000002eff2e723e */ /* 0x000fe400000000ff */
[----:B------:R-:W-:Y:S02]  /*4430*/  F2FP.F16.F32.PACK_AB R47, RZ, R47 ;  /* 0x0000002fff2f723e */ /* 0x000fe400000000ff */
[----:B------:R0:W-:Y:S01]  /*4440*/  @P6 STG.E.U16 desc[UR52][R2.64+0x52], R45 ;  /* 0x0000522d02006986 */ /* 0x0001e2000c101534 */
[----:B------:R-:W-:-:S02]  /*4450*/  ISETP.GT.AND P6, PT, R0, 0x8, P5 ;  /* 0x000000080000780c */ /* 0x000fc40002fc4270 */
[C---:B------:R-:W-:Y:S02]  /*4460*/  ISETP.GT.AND P5, PT, R0.reuse, RZ, P3 ;  /* 0x000000ff0000720c */ /* 0x040fe40001fa4270 */
[----:B------:R-:W-:Y:S02]  /*4470*/  ISETP.GT.AND P3, PT, R0, 0x8, P3 ;  /* 0x000000080000780c */ /* 0x000fe40001f64270 */
[----:B------:R-:W-:Y:S02]  /*4480*/  F2FP.F16.F32.PACK_AB R48, RZ, R48 ;  /* 0x00000030ff30723e */ /* 0x000fe400000000ff */
[----:B------:R-:W-:Y:S02]  /*4490*/  F2FP.F16.F32.PACK_AB R49, RZ, R49 ;  /* 0x00000031ff31723e */ /* 0x000fe400000000ff */
[----:B------:R-:W-:Y:S01]  /*44a0*/  F2FP.F16.F32.PACK_AB R50, RZ, R50 ;  /* 0x00000032ff32723e */ /* 0x000fe200000000ff */
[----:B0-----:R-:W-:Y:S01]  /*44b0*/  @P4 IMAD.MOV.U32 R2, RZ, RZ, R6 ;  /* 0x000000ffff024224 */ /* 0x001fe200078e0006 */
[----:B------:R-:W-:Y:S01]  /*44c0*/  F2FP.F16.F32.PACK_AB R51, RZ, R51 ;  /* 0x00000033ff33723e */ /* 0x000fe200000000ff */
[----:B------:R-:W-:Y:S01]  /*44d0*/  @P4 IMAD.MOV.U32 R3, RZ, RZ, R7 ;  /* 0x000000ffff034224 */ /* 0x000fe200078e0007 */
[----:B------:R-:W-:-:S02]  /*44e0*/  F2FP.F16.F32.PACK_AB R52, RZ, R52 ;  /* 0x00000034ff34723e */ /* 0x000fc400000000ff */
[----:B------:R-:W-:Y:S02]  /*44f0*/  F2FP.F16.F32.PACK_AB R53, RZ, R53 ;  /* 0x00000035ff35723e */ /* 0x000fe400000000ff */
[----:B------:R0:W-:Y:S01]  /*4500*/  @P4 STG.E.U16 desc[UR52][R2.64+0x50], R46 ;  /* 0x0000502e02004986 */ /* 0x0001e2000c101534 */
[C---:B------:R-:W-:Y:S02]  /*4510*/  ISETP.GT.AND P4, PT, R0.reuse, RZ, P2 ;  /* 0x000000ff0000720c */ /* 0x040fe40001784270 */
[----:B------:R-:W-:Y:S02]  /*4520*/  ISETP.GT.AND P2, PT, R0, 0x8, P2 ;  /* 0x000000080000780c */ /* 0x000fe40001744270 */
[----:B------:R-:W-:Y:S02]  /*4530*/  F2FP.F16.F32.PACK_AB R54, RZ, R54 ;  /* 0x00000036ff36723e */ /* 0x000fe400000000ff */
[----:B------:R-:W-:Y:S01]  /*4540*/  F2FP.F16.F32.PACK_AB R55, RZ, R55 ;  /* 0x00000037ff37723e */ /* 0x000fe200000000ff */
[----:B0-----:R-:W-:-:S02]  /*4550*/  @P6 IMAD.MOV.U32 R2, RZ, RZ, R6 ;  /* 0x000000ffff026224 */ /* 0x001fc400078e0006 */
[----:B------:R-:W-:-:S05]  /*4560*/  @P6 IMAD.MOV.U32 R3, RZ, RZ, R7 ;  /* 0x000000ffff036224 */ /* 0x000fca00078e0007 */
[----:B------:R0:W-:Y:S01]  /*4570*/  @P6 STG.E.U16 desc[UR52][R2.64+0x52], R47 ;  /* 0x0000522f02006986 */ /* 0x0001e2000c101534 */
[C---:B------:R-:W-:Y:S02]  /*4580*/  ISETP.GT.AND P6, PT, R0.reuse, RZ, P0 ;  /* 0x000000ff0000720c */ /* 0x040fe400007c4270 */
[----:B------:R-:W-:Y:S01]  /*4590*/  ISETP.GT.AND P0, PT, R0, 0x8, P0 ;  /* 0x000000080000780c */ /* 0x000fe20000704270 */
[----:B0-----:R-:W-:Y:S02]  /*45a0*/  @P5 IMAD.MOV.U32 R2, RZ, RZ, R4 ;  /* 0x000000ffff025224 */ /* 0x001fe400078e0004 */
[----:B------:R-:W-:-:S05]  /*45b0*/  @P5 IMAD.MOV.U32 R3, RZ, RZ, R5 ;  /* 0x000000ffff035224 */ /* 0x000fca00078e0005 */
[----:B------:R0:W-:Y:S01]  /*45c0*/  @P5 STG.E.U16 desc[UR52][R2.64+0x60], R48 ;  /* 0x0000603002005986 */ /* 0x0001e2000c101534 */
[C---:B------:R-:W-:Y:S02]  /*45d0*/  ISETP.GT.AND P5, PT, R0.reuse, RZ, P1 ;  /* 0x000000ff0000720c */ /* 0x040fe40000fa4270 */
[----:B------:R-:W-:Y:S01]  /*45e0*/  ISETP.GT.AND P1, PT, R0, 0x8, P1 ;  /* 0x000000080000780c */ /* 0x000fe20000f24270 */
[----:B0-----:R-:W-:Y:S02]  /*45f0*/  @P4 IMAD.MOV.U32 R2, RZ, RZ, R4 ;  /* 0x000000ffff024224 */ /* 0x001fe400078e0004 */
[----:B------:R-:W-:-:S05]  /*4600*/  @P4 IMAD.MOV.U32 R3, RZ, RZ, R5 ;  /* 0x000000ffff034224 */ /* 0x000fca00078e0005 */
[----:B------:R0:W-:Y:S02]  /*4610*/  @P4 STG.E.U16 desc[UR52][R2.64+0x62], R49 ;  /* 0x0000623102004986 */ /* 0x0001e4000c101534 */
        /* <DEDUP_REMOVED lines=8> */
[----:B------:R0:W-:Y:S04]  /*46a0*/  @P5 STG.E.U16 desc[UR52][R2.64+0x70], R52 ;  /* 0x0000703402005986 */ /* 0x0001e8000c101534 */
[----:B------:R1:W-:Y:S01]  /*46b0*/  @P6 STG.E.U16 desc[UR52][R4.64+0x72], R53 ;  /* 0x0000723504006986 */ /* 0x0003e2000c101534 */
[----:B0-----:R-:W-:Y:S02]  /*46c0*/  @P1 IMAD.MOV.U32 R2, RZ, RZ, R6 ;  /* 0x000000ffff021224 */ /* 0x001fe400078e0006 */
[----:B------:R-:W-:-:S05]  /*46d0*/  @P1 IMAD.MOV.U32 R3, RZ, RZ, R7 ;  /* 0x000000ffff031224 */ /* 0x000fca00078e0007 */
[----:B------:R1:W-:Y:S04]  /*46e0*/  @P1 STG.E.U16 desc[UR52][R2.64+0x70], R54 ;  /* 0x0000703602001986 */ /* 0x0003e8000c101534 */
[----:B------:R1:W-:Y:S02]  /*46f0*/  @P0 STG.E.U16 desc[UR52][R6.64+0x72], R55 ;  /* 0x0000723706000986 */ /* 0x0003e4000c101534 */
.L_x_97:
[----:B------:R-:W-:Y:S05]  /*4700*/  BSYNC B0 ;  /* 0x0000000000007941 */ /* 0x000fea0003800000 */
.L_x_35:
[----:B01----:R-:W-:Y:S01]  /*4710*/  IMAD.U32 R2, RZ, RZ, UR50 ;  /* 0x00000032ff027e24 */ /* 0x003fe2000f8e00ff */
[----:B------:R-:W-:Y:S01]  /*4720*/  ULDC.64 UR4, c[0x0][0x650] ;  /* 0x0001940000047ab9 */ /* 0x000fe20000000a00 */
[----:B------:R-:W-:Y:S01]  /*4730*/  IMAD.U32 R0, RZ, RZ, UR37 ;  /* 0x00000025ff007e24 */ /* 0x000fe2000f8e00ff */
[----:B------:R0:W-:Y:S01]  /*4740*/  SYNCS.ARRIVE.TRANS64.A1T0 RZ, [R64+UR44], RZ ;  /* 0x000000ff40ff79a7 */ /* 0x0001e2000810002c */
[----:B------:R-:W-:Y:S01]  /*4750*/  IMAD.U32 R3, RZ, RZ, UR51 ;  /* 0x00000033ff037e24 */ /* 0x000fe2000f8e00ff */
[C---:B------:R-:W-:Y:S01]  /*4760*/  LEA R16, P0, R2.reuse, R16, 0x1 ;  /* 0x0000001002107211 */ /* 0x040fe200078008ff */
[----:B----45:R-:W-:Y:S02]  /*4770*/  IMAD.MOV.U32 R18, RZ, RZ, -0x1 ;  /* 0xffffffffff127424 */ /* 0x030fe400078e00ff */
[----:B------:R-:W-:Y:S01]  /*4780*/  IMAD.MOV.U32 R19, RZ, RZ, -0x1 ;  /* 0xffffffffff137424 */ /* 0x000fe200078e00ff */
[----:B------:R-:W-:Y:S01]  /*4790*/  LEA.HI.X R17, R2, R17, R0, 0x1, P0 ;  /* 0x0000001102117211 */ /* 0x000fe200000f0c00 */
[----:B------:R-:W-:Y:S01]  /*47a0*/  IMAD.MOV.U32 R2, RZ, RZ, -0x1 ;  /* 0xffffffffff027424 */ /* 0x000fe200078e00ff */
[----:B------:R-:W-:-:S02]  /*47b0*/  ISETP.GE.U32.AND P0, PT, R16, UR4, PT ;  /* 0x0000000410007c0c */ /* 0x000fc4000bf06070 */
[----:B------:R-:W-:Y:S02]  /*47c0*/  PRMT R0, RZ, 0x7610, R0 ;  /* 0x00007610ff007816 */ /* 0x000fe40000000000 */
[----:B------:R-:W-:-:S13]  /*47d0*/  ISETP.GE.U32.AND.EX P0, PT, R17, UR5, PT, P0 ;  /* 0x0000000511007c0c */ /* 0x000fda000bf06100 */
[----:B0-----:R-:W-:Y:S05]  /*47e0*/  @P0 BRA `(.L_x_98) ;  /* 0x00000004008c0947 */ /* 0x001fea0003800000 */
[----:B------:R-:W0:Y:S01]  /*47f0*/  S2UR UR6, SR_CTAID.X ;  /* 0x00000000000679c3 */ /* 0x000e220000002500 */
[----:B------:R-:W-:Y:S01]  /*4800*/  ULDC.64 UR4, c[0x0][0x628] ;  /* 0x00018a0000047ab9 */ /* 0x000fe20000000a00 */
[----:B------:R-:W-:Y:S01]  /*4810*/  ULDC UR7, c[0x0][0x150] ;  /* 0x0000540000077ab9 */ /* 0x000fe20000000800 */
[----:B------:R-:W-:Y:S01]  /*4820*/  ISETP.NE.U32.AND P0, PT, RZ, UR4, PT ;  /* 0x00000004ff007c0c */ /* 0x000fe2000bf05070 */
[----:B------:R-:W-:Y:S01]  /*4830*/  ULDC UR15, c[0x0][0x630] ;  /* 0x00018c00000f7ab9 */ /* 0x000fe20000000800 */
[C---:B------:R-:W-:Y:S01]  /*4840*/  R2UR UR16, R16.reuse ;  /* 0x00000000101072ca */ /* 0x040fe200000e0000 */
[----:B------:R-:W-:Y:S01]  /*4850*/  ULDC UR18, c[0x0][0x154] ;  /* 0x0000550000127ab9 */ /* 0x000fe20000000800 */
[----:B------:R-:W-:Y:S01]  /*4860*/  ISETP.NE.AND.EX P0, PT, RZ, UR5, PT, P0 ;  /* 0x00000005ff007c0c */ /* 0x000fe2000bf05300 */
[----:B------:R-:W1:Y:S01]  /*4870*/  S2UR UR20, SR_CTAID.Y ;  /* 0x00000000001479c3 */ /* 0x000e620000002600 */
[----:B------:R-:W-:Y:S02]  /*4880*/  R2UR UR17, R17 ;  /* 0x00000000111172ca */ /* 0x000fe400000e0000 */
[----:B------:R-:W-:-:S02]  /*4890*/  R2UR UR12, R16 ;  /* 0x00000000100c72ca */ /* 0x000fc400000e0000 */
[----:B------:R-:W-:Y:S02]  /*48a0*/  R2UR UR13, R17 ;  /* 0x00000000110d72ca */ /* 0x000fe400000e0000 */
[----:B0-----:R-:W-:-:S05]  /*48b0*/  I2FP.F32.U32 R0, UR6 ;  /* 0x0000000600007c45 */ /* 0x001fca0008201000 */
[----:B------:R-:W-:-:S04]  /*48c0*/  FMUL R0, R0, UR7 ;  /* 0x0000000700007c20 */ /* 0x000fc80008400000 */
[----:B------:R0:W4:Y:S01]  /*48d0*/  F2I.U32.TRUNC.NTZ R2, R0 ;  /* 0x0000000000027305 */ /* 0x000122000020f000 */
[----:B-1----:R-:W-:Y:S05]  /*48e0*/  @!P0 BRA `(.L_x_99) ;  /* 0x0000000000308947 */ /* 0x002fea0003800000 */
        /* <DEDUP_REMOVED lines=12> */
.L_x_99:
[----:B------:R-:W-:Y:S01]  /*49b0*/  USHF.R.U64 UR12, UR12, UR15, UR13 ;  /* 0x0000000f0c0c7299 */ /* 0x000fe2000800120d */
[----:B0-----:R-:W-:Y:S01]  /*49c0*/  I2FP.F32.U32 R0, UR20 ;  /* 0x0000001400007c45 */ /* 0x001fe20008201000 */
[----:B------:R-:W-:Y:S02]  /*49d0*/  USHF.R.U32.HI UR4, URZ, UR15, UR13 ;  /* 0x0000000f3f047299 */ /* 0x000fe4000801160d */
[----:B------:R-:W-:Y:S02]  /*49e0*/  UIADD3 UR7, UP0, URZ, -UR12, URZ ;  /* 0x8000000c3f077290 */ /* 0x000fe4000ff1e03f */
[----:B------:R-:W-:Y:S01]  /*49f0*/  FMUL R0, R0, UR18 ;  /* 0x0000001200007c20 */ /* 0x000fe20008400000 */
[----:B------:R-:W-:Y:S01]  /*4a00*/  ULDC.64 UR10, c[0x0][0x620] ;  /* 0x00018800000a7ab9 */ /* 0x000fe20000000a00 */
[----:B------:R-:W-:Y:S01]  /*4a10*/  UIADD3.X UR4, URZ, ~UR4, URZ, UP0, !UPT ;  /* 0x800000043f047290 */ /* 0x000fe200087fe43f */
[----:B------:R-:W-:Y:S01]  /*4a20*/  UMOV UR8, UR16 ;  /* 0x0000001000087c82 */ /* 0x000fe20008000000 */
[----:B------:R-:W-:-:S02]  /*4a30*/  UMOV UR9, UR17 ;  /* 0x0000001100097c82 */ /* 0x000fc40008000000 */
[----:B------:R-:W0:Y:S01]  /*4a40*/  F2I.U32.TRUNC.NTZ R0, R0 ;  /* 0x0000000000007305 */ /* 0x000e22000020f000 */
[----:B------:R-:W-:Y:S01]  /*4a50*/  UIMAD UR4, UR4, UR10, URZ ;  /* 0x0000000a040472a4 */ /* 0x000fe2000f8e023f */
[----:B----4-:R-:W-:Y:S01]  /*4a60*/  R2UR UR17, R2 ;  /* 0x00000000021172ca */ /* 0x010fe200000e0000 */
[----:B------:R-:W-:Y:S02]  /*4a70*/  UIMAD.WIDE.U32 UR8, UR7, UR10, UR8 ;  /* 0x0000000a070872a5 */ /* 0x000fe4000f8e0008 */
[----:B------:R-:W-:Y:S01]  /*4a80*/  UIMAD UR7, UR7, UR11, UR4 ;  /* 0x0000000b070772a4 */ /* 0x000fe2000f8e0204 */
[----:B------:R-:W-:Y:S01]  /*4a90*/  ULDC UR23, c[0x0][0x658] ;  /* 0x0001960000177ab9 */ /* 0x000fe20000000800 */
[----:B------:R-:W-:Y:S02]  /*4aa0*/  UMOV UR15, 0xffffffff ;  /* 0xffffffff000f7882 */ /* 0x000fe40000000000 */
[----:B------:R-:W-:Y:S01]  /*4ab0*/  UIADD3 UR7, UR9, UR7, URZ ;  /* 0x0000000709077290 */ /* 0x000fe2000fffe03f */
[----:B------:R-:W-:Y:S01]  /*4ac0*/  ULDC UR10, c[0x0][0x618] ;  /* 0x00018600000a7ab9 */ /* 0x000fe20000000800 */
[----:B------:R-:W-:Y:S01]  /*4ad0*/  ULDC.64 UR4, c[0x0][0x640] ;  /* 0x0001900000047ab9 */ /* 0x000fe20000000a00 */
[----:B------:R-:W-:Y:S01]  /*4ae0*/  USHF.L.U32 UR19, UR15, UR23, URZ ;  /* 0x000000170f137299 */ /* 0x000fe2000800063f */
[----:B------:R-:W-:Y:S01]  /*4af0*/  ISETP.NE.U32.AND P0, PT, RZ, UR4, PT ;  /* 0x00000004ff007c0c */ /* 0x000fe2000bf05070 */
[----:B------:R-:W-:Y:S01]  /*4b00*/  USHF.R.U64 UR15, UR8, UR10, UR7 ;  /* 0x0000000a080f7299 */ /* 0x000fe20008001207 */
[----:B0-----:R-:W-:Y:S01]  /*4b10*/  R2UR UR11, R0 ;  /* 0x00000000000b72ca */ /* 0x001fe200000e0000 */
[----:B------:R-:W-:Y:S01]  /*4b20*/  USHF.R.U32.HI UR7, URZ, UR10, UR7 ;  /* 0x0000000a3f077299 */ /* 0x000fe20008011607 */
[----:B------:R-:W-:Y:S01]  /*4b30*/  ISETP.NE.AND.EX P0, PT, RZ, UR5, PT, P0 ;  /* 0x00000005ff007c0c */ /* 0x000fe2000bf05300 */
[----:B------:R-:W-:Y:S01]  /*4b40*/  ULDC UR22, c[0x0][0x608] ;  /* 0x0001820000167ab9 */ /* 0x000fe20000000800 */
[----:B------:R-:W-:-:S02]  /*4b50*/  UIADD3 UR8, -UR17, URZ, URZ ;  /* 0x0000003f11087290 */ /* 0x000fc4000fffe13f */
[----:B------:R-:W-:Y:S02]  /*4b60*/  USHF.R.U64 UR18, UR15, UR22, UR7 ;  /* 0x000000160f127299 */ /* 0x000fe40008001207 */
[----:B------:R-:W-:Y:S01]  /*4b70*/  USHF.R.U32.HI UR7, URZ, UR22, UR7 ;  /* 0x000000163f077299 */ /* 0x000fe20008011607 */
[----:B------:R-:W-:Y:S01]  /*4b80*/  UMOV UR16, 0x1 ;  /* 0x0000000100107882 */ /* 0x000fe20000000000 */
[----:B------:R-:W-:Y:S02]  /*4b90*/  ULDC UR21, c[0x0][0x144] ;  /* 0x0000510000157ab9 */ /* 0x000fe40000000800 */
[----:B------:R-:W-:Y:S01]  /*4ba0*/  USHF.R.U64 UR17, UR18, UR23, UR7 ;  /* 0x0000001712117299 */ /* 0x000fe20008001207 */
[----:B------:R-:W-:Y:S01]  /*4bb0*/  ULDC UR13, c[0x0][0x600] ;  /* 0x00018000000d7ab9 */ /* 0x000fe20000000800 */
[----:B------:R-:W-:Y:S02]  /*4bc0*/  UIADD3 UR22, -UR11, URZ, URZ ;  /* 0x0000003f0b167290 */ /* 0x000fe4000fffe13f */
[----:B------:R-:W-:-:S02]  /*4bd0*/  USHF.L.U32 UR16, UR16, UR23, URZ ;  /* 0x0000001710107299 */ /* 0x000fc4000800063f */
[----:B------:R-:W-:Y:S02]  /*4be0*/  USHF.R.U32.HI UR11, URZ, UR23, UR7 ;  /* 0x000000173f0b7299 */ /* 0x000fe40008011607 */
[----:B------:R-:W-:Y:S02]  /*4bf0*/  UIADD3 UR14, UR13, -0x1, URZ ;  /* 0xffffffff0d0e7890 */ /* 0x000fe4000fffe03f */
[----:B------:R-:W-:Y:S02]  /*4c00*/  ULOP3.LUT UR19, URZ, UR19, URZ, 0x33, !UPT ;  /* 0x000000133f137292 */ /* 0x000fe4000f8e333f */
[----:B------:R-:W-:Y:S01]  /*4c10*/  UIMAD UR23, UR21, UR8, UR6 ;  /* 0x00000008151772a4 */ /* 0x000fe2000f8e0206 */
[----:B------:R-:W-:Y:S01]  /*4c20*/  ULDC UR26, c[0x0][0x148] ;  /* 0x00005200001a7ab9 */ /* 0x000fe20000000800 */
[----:B------:R-:W-:Y:S01]  /*4c30*/  ULDC UR24, c[0x0][0x648] ;  /* 0x0001920000187ab9 */ /* 0x000fe20000000800 */
[----:B------:R-:W-:Y:S01]  /*4c40*/  ULDC UR25, c[0x0][0x638] ;  /* 0x00018e0000197ab9 */ /* 0x000fe20000000800 */
        /* <DEDUP_REMOVED lines=12> */
.L_x_100:
[----:B------:R-:W-:Y:S01]  /*4d10*/  UISETP.NE.AND UP0, UPT, UR38, URZ, UPT ;  /* 0x0000003f2600728c */ /* 0x000fe2000bf05270 */
[----:B------:R-:W-:Y:S01]  /*4d20*/  IMAD.MOV.U32 R0, RZ, RZ, 0x1 ;  /* 0x00000001ff007424 */ /* 0x000fe200078e00ff */
[----:B------:R-:W-:Y:S01]  /*4d30*/  USHF.R.U64 UR4, UR10, UR24, UR11 ;  /* 0x000000180a047299 */ /* 0x000fe2000800120b */
[----:B------:R-:W-:Y:S01]  /*4d40*/  IMAD.U32 R19, RZ, RZ, UR12 ;  /* 0x0000000cff137e24 */ /* 0x000fe2000f8e00ff */
[----:B------:R-:W-:Y:S02]  /*4d50*/  ULOP3.LUT UR19, UR18, UR19, URZ, 0xc0, !UPT ;  /* 0x0000001312137292 */ /* 0x000fe4000f8ec03f */
[----:B------:R-:W-:Y:S02]  /*4d60*/  UIADD3 UR5, -UR4, URZ, URZ ;  /* 0x0000003f04057290 */ /* 0x000fe4000fffe13f */
[----:B------:R-:W-:Y:S02]  /*4d70*/  ULOP3.LUT UR14, UR15, UR14, URZ, 0xc0, !UPT ;  /* 0x0000000e0f0e7292 */ /* 0x000fe4000f8ec03f */
[----:B------:R-:W-:-:S02]  /*4d80*/  UIMAD UR4, UR16, UR4, UR19 ;  /* 0x00000004100472a4 */ /* 0x000fc4000f8e0213 */
[----:B------:R-:W-:Y:S02]  /*4d90*/  @UP0 UIMAD UR23, UR26, UR22, UR20 ;  /* 0x000000161a1702a4 */ /* 0x000fe4000f8e0214 */
[----:B------:R-:W-:-:S03]  /*4da0*/  UIMAD UR17, UR5, UR25, UR17 ;  /* 0x00000019051172a4 */ /* 0x000fc6000f8e0211 */
[----:B------:R-:W-:Y:S01]  /*4db0*/  ULDC UR5, c[0x0][0x610] ;  /* 0x0001840000057ab9 */ /* 0x000fe20000000800 */
[----:B------:R-:W-:Y:S02]  /*4dc0*/  UIMAD UR17, UR17, UR13, UR14 ;  /* 0x0000000d111172a4 */ /* 0x000fe4000f8e020e */
[----:B------:R-:W-:-:S04]  /*4dd0*/  UIMAD UR4, UR4, UR5, UR23 ;  /* 0x00000005040472a4 */ /* 0x000fc8000f8e0217 */
[----:B------:R-:W-:Y:S02]  /*4de0*/  USEL UR5, UR17, UR4, !UP0 ;  /* 0x0000000411057287 */ /* 0x000fe4000c000000 */
[----:B------:R-:W-:-:S04]  /*4df0*/  USEL UR4, UR4, UR17, !UP0 ;  /* 0x0000001104047287 */ /* 0x000fc8000c000000 */
[----:B------:R-:W-:Y:S02]  /*4e00*/  IMAD.U32 R2, RZ, RZ, UR5 ;  /* 0x00000005ff027e24 */ /* 0x000fe4000f8e00ff */
[----:B------:R-:W-:-:S07]  /*4e10*/  IMAD.U32 R18, RZ, RZ, UR4 ;  /* 0x00000004ff127e24 */ /* 0x000fce000f8e00ff */
.L_x_98:
[----:B------:R-:W-:Y:S02]  /*4e20*/  LOP3.LUT P0, RZ, R0, 0xff, RZ, 0xc0, !PT ;  /* 0x000000ff00ff7812 */ /* 0x000fe4000780c0ff */
[----:B------:R-:W-:-:S11]  /*4e30*/  LOP3.LUT R70, R70, 0x1, RZ, 0x3c, !PT ;  /* 0x0000000146467812 */ /* 0x000fd600078e3cff */
[----:B------:R-:W-:Y:S05]  /*4e40*/  @P0 BRA `(.L_x_101) ;  /* 0xffffffc800700947 */ /* 0x000fea000383ffff */
[----:B------:R-:W-:Y:S05]  /*4e50*/  EXIT ;  /* 0x000000000000794d */ /* 0x000fea0003800000 */
.L_x_16:
[----:B------:R-:W-:-:S08]  /*4e60*/  ISETP.NE.AND P0, PT, RZ, UR6, PT ;  /* 0x00000006ff007c0c */ /* 0x000fd0000bf05270 */
[----:B------:R-:W0:-:S00]  /*4e70*/  USETMAXREG.DEALLOC.CTAPOOL 0x28 ;  /* 0x00000028000079c8 */ /* 0x000e0000080e0500 */
[----:B------:R-:W-:Y:S05]  /*4e80*/  @P0 EXIT ;  /* 0x000000000000094d */ /* 0x000fea0003800000 */
[----:B0-----:R-:W-:Y:S01]  /*4e90*/  LOP3.LUT P0, RZ, R0, 0xff, RZ, 0xc0, !PT ;  /* 0x000000ff00ff7812 */ /* 0x001fe2000780c0ff */
[----:B------:R-:W-:Y:S02]  /*4ea0*/  IMAD.MOV.U32 R0, RZ, RZ, 0x1 ;  /* 0x00000001ff007424 */ /* 0x000fe400078e00ff */
[----:B------:R-:W-:-:S10]  /*4eb0*/  IMAD.MOV.U32 R8, RZ, RZ, RZ ;  /* 0x000000ffff087224 */ /* 0x000fd400078e00ff */
[----:B------:R-:W-:Y:S05]  /*4ec0*/  @!P0 BRA `(.L_x_102) ;  /* 0x0000000c00308947 */ /* 0x000fea0003800000 */
[----:B------:R-:W0:Y:S01]  /*4ed0*/  S2R R9, SR_CgaCtaId ;  /* 0x0000000000097919 */ /* 0x000e220000008800 */
[----:B------:R-:W-:Y:S01]  /*4ee0*/  LOP3.LUT P0, RZ, R3, 0x1f, RZ, 0xc0, !PT ;  /* 0x0000001f03ff7812 */ /* 0x000fe2000780c0ff */
[----:B------:R-:W-:Y:S01]  /*4ef0*/  ULDC UR5, c[0x0][0x658] ;  /* 0x0001960000057ab9 */ /* 0x000fe20000000800 */
[----:B------:R-:W-:Y:S01]  /*4f00*/  UMOV UR6, 0xffffffff ;  /* 0xffffffff00067882 */ /* 0x000fe20000000000 */
[----:B------:R-:W-:Y:S01]  /*4f10*/  BSSY B0, `(.L_x_102) ;  /* 0x00000c7000007945 */ /* 0x000fe20003800000 */
[----:B------:R-:W-:Y:S01]  /*4f20*/  USHF.L.U32 UR6, UR6, UR5, URZ ;  /* 0x0000000506067299 */ /* 0x000fe2000800063f */
[C---:B------:R-:W-:Y:S01]  /*4f30*/  ISETP.NE.AND P3, PT, R4.reuse, RZ, PT ;  /* 0x000000ff0400720c */ /* 0x040fe20003f65270 */
[----:B------:R-:W-:Y:S01]  /*4f40*/  IMAD.MOV.U32 R10, RZ, RZ, 0x1 ;  /* 0x00000001ff0a7424 */ /* 0x000fe200078e00ff */
[----:B------:R-:W-:Y:S01]  /*4f50*/  ISETP.NE.OR P0, PT, R4, RZ, !P0 ;  /* 0x000000ff0400720c */ /* 0x000fe20004705670 */
[----:B------:R-:W-:Y:S01]  /*4f60*/  IMAD.MOV.U32 R0, RZ, RZ, 0x1 ;  /* 0x00000001ff007424 */ /* 0x000fe200078e00ff */
[----:B------:R-:W-:Y:S01]  /*4f70*/  ULDC UR4, c[0x0][0x600] ;  /* 0x0001800000047ab9 */ /* 0x000fe20000000800 */
[----:B------:R-:W-:Y:S01]  /*4f80*/  IMAD.MOV.U32 R8, RZ, RZ, RZ ;  /* 0x000000ffff087224 */ /* 0x000fe200078e00ff */
[----:B------:R-:W-:Y:S01]  /*4f90*/  UMOV UR7, 0x1 ;  /* 0x0000000100077882 */ /* 0x000fe20000000000 */
[----:B------:R-:W-:-:S02]  /*4fa0*/  UIADD3 UR19, UR39, 0x1, URZ ;  /* 0x0000000127137890 */ /* 0x000fc4000fffe03f */
[----:B------:R-:W-:Y:S02]  /*4fb0*/  ULOP3.LUT UR22, UR36, 0x2, URZ, 0xfc, !UPT ;  /* 0x0000000224167892 */ /* 0x000fe4000f8efc3f */
[----:B------:R-:W-:Y:S02]  /*4fc0*/  UIADD3 UR4, UR4, -0x1, URZ ;  /* 0xffffffff04047890 */ /* 0x000fe4000fffe03f */
[----:B------:R-:W-:Y:S02]  /*4fd0*/  USHF.L.U32 UR5, UR7, UR5, URZ ;  /* 0x0000000507057299 */ /* 0x000fe4000800063f */
[----:B------:R-:W-:Y:S01]  /*4fe0*/  ULOP3.LUT UR6, URZ, UR6, URZ, 0x33, !UPT ;  /* 0x000000063f067292 */ /* 0x000fe2000f8e333f */
[----:B------:R-:W-:Y:S01]  /*4ff0*/  ULDC.64 UR20, c[0x0][0x198] ;  /* 0x0000660000147ab9 */ /* 0x000fe20000000a00 */
[C---:B0-----:R-:W-:Y:S02]  /*5000*/  IMAD.SHL.U32 R11, R9.reuse, 0x20, RZ ;  /* 0x00000020090b7824 */ /* 0x041fe400078e00ff */
[----:B------:R-:W-:-:S03]  /*5010*/  IMAD.SHL.U32 R9, R9, 0x800, RZ ;  /* 0x0000080009097824 */ /* 0x000fc600078e00ff */
[----:B------:R-:W-:Y:S02]  /*5020*/  LOP3.LUT R11, R11, 0x20, RZ, 0xc0, !PT ;  /* 0x000000200b0b7812 */ /* 0x000fe400078ec0ff */
[----:B------:R-:W-:-:S07]  /*5030*/  LOP3.LUT R9, R9, 0x800, RZ, 0xc0, !PT ;  /* 0x0000080009097812 */ /* 0x000fce00078ec0ff */
.L_x_114:
[----:B------:R-:W-:-:S03]  /*5040*/  UMOV UR7, 0xffffffff ;  /* 0xffffffff00077882 */ /* 0x000fc60000000000 */
[----:B------:R-:W-:Y:S05]  /*5050*/  BRA.DIV UR7, `(.L_x_103) ;  /* 0x0000000e07e47947 */ /* 0x000fea000b800000 */
[----:B------:R-:W-:-:S13]  /*5060*/  ELECT P6, URZ, PT ;  /* 0x00000000003f782f */ /* 0x000fda00038c0000 */
.L_x_127:
[----:B------:R-:W0:Y:S01]  /*5070*/  LDC R3, c[0x0][0x28c] ;  /* 0x0000a300ff037b82 */ /* 0x000e220000000800 */
[----:B------:R-:W-:Y:S01]  /*5080*/  BSSY B1, `(.L_x_104) ;  /* 0x000003a000017945 */ /* 0x000fe20003800000 */
[----:B0-----:R-:W-:-:S13]  /*5090*/  ISETP.LT.OR P6, PT, R3, 0x1, !P6 ;  /* 0x000000010300780c */ /* 0x001fda00077c1670 */
[----:B------:R-:W-:Y:S05]  /*50a0*/  @P6 BRA `(.L_x_105) ;  /* 0x0000000000dc6947 */ /* 0x000fea0003800000 */
[----:B------:R-:W-:Y:S02]  /*50b0*/  IMAD R6, R2, 0x40, R11 ;  /* 0x0000004002067824 */ /* 0x000fe400078e020b */
[----:B------:R-:W-:Y:S02]  /*50c0*/  IMAD.SHL.U32 R18, R18, 0x40, RZ ;  /* 0x0000004012127824 */ /* 0x000fe400078e00ff */
[----:B------:R-:W-:Y:S02]  /*50d0*/  IMAD.MOV.U32 R13, RZ, RZ, RZ ;  /* 0x000000ffff0d7224 */ /* 0x000fe400078e00ff */
[----:B------:R-:W-:Y:S02]  /*50e0*/  IMAD.U32 R14, RZ, RZ, UR19 ;  /* 0x00000013ff0e7e24 */ /* 0x000fe4000f8e00ff */
[----:B------:R-:W-:Y:S02]  /*50f0*/  IMAD.MOV.U32 R2, RZ, RZ, R0 ;  /* 0x000000ffff027224 */ /* 0x000fe400078e0000 */
[----:B------:R-:W-:-:S07]  /*5100*/  IMAD.MOV.U32 R4, RZ, RZ, R8 ;  /* 0x000000ffff047224 */ /* 0x000fce00078e0008 */
.L_x_109:
[----:B------:R-:W0:Y:S01]  /*5110*/  S2R R12, SR_CgaCtaId ;  /* 0x00000000000c7919 */ /* 0x000e220000008800 */
[----:B------:R-:W-:Y:S01]  /*5120*/  MOV R3, 0x400 ;  /* 0x0000040000037802 */ /* 0x000fe20000000f00 */
[----:B------:R-:W1:Y:S03]  /*5130*/  @!P3 LDC R5, c[0x0][0x500] ;  /* 0x00014000ff05bb82 */ /* 0x000e660000000800 */
[----:B0-----:R-:W-:Y:S02]  /*5140*/  LEA R7, R12, R3, 0x18 ;  /* 0x000000030c077211 */ /* 0x001fe400078ec0ff */
[----:B------:R-:W-:-:S03]  /*5150*/  SHF.L.U32 R3, R2, 0x1f, RZ ;  /* 0x0000001f02037819 */ /* 0x000fc600000006ff */
[----:B------:R-:W-:-:S04]  /*5160*/  IMAD R12, R4, 0x8, R7 ;  /* 0x00000008040c7824 */ /* 0x000fc800078e0207 */
[----:B------:R-:W0:Y:S02]  /*5170*/  SYNCS.PHASECHK.TRANS64.TRYWAIT P1, [R12+URZ+0x20], R3 ;  /* 0x000020030c0075a7 */ /* 0x000e24000802017f */
[----:B01----:R-:W-:Y:S05]  /*5180*/  @!P1 BRA `(.L_x_106) ;  /* 0x0000000c00b89947 */ /* 0x003fea0003800000 */
.L_x_128:
[----:B------:R-:W-:Y:S01]  /*5190*/  UPRMT UR7, UR22, 0x9910, URZ ;  /* 0x0000991016077896 */ /* 0x000fe2000800003f */
[----:B------:R1:W-:Y:S03]  /*51a0*/  @!P3 SYNCS.ARRIVE.TRANS64 RZ, [R12+URZ], R5 ;  /* 0x000000050cffb9a7 */ /* 0x0003e6000800003f */
[----:B------:R-:W-:-:S06]  /*51b0*/  UISETP.NE.AND UP0, UPT, UR7, 0x2, UPT ;  /* 0x000000020700788c */ /* 0x000fcc000bf05270 */
[----:B------:R-:W-:-:S13]  /*51c0*/  PLOP3.LUT P1, PT, PT, PT, UP0, 0x80, 0x0 ;  /* 0x000000000000781c */ /* 0x000fda0003f2f008 */
[----:B-1----:R-:W-:Y:S05]  /*51d0*/  @P1 BRA `(.L_x_107) ;  /* 0x0000000000041947 */ /* 0x002fea0003800000 */
[----:B------:R-:W-:Y:S01]  /*51e0*/  BPT.TRAP 0x1 ;  /* 0x000000040000795c */ /* 0x000fe20000300000 */
.L_x_107:
[----:B------:R-:W-:Y:S05]  /*51f0*/  @P0 BRA `(.L_x_108) ;  /* 0x0000000000040947 */ /* 0x000fea0003800000 */
[----:B------:R-:W-:Y:S01]  /*5200*/  BPT.TRAP 0x1 ;  /* 0x000000040000795c */ /* 0x000fe20000300000 */
.L_x_108:
[----:B0-----:R-:W-:Y:S01]  /*5210*/  IMAD R3, R4, 0x1000, R9 ;  /* 0x0000100004037824 */ /* 0x001fe200078e0209 */
[----:B------:R-:W-:Y:S01]  /*5220*/  R2UR UR9, R12 ;  /* 0x000000000c0972ca */ /* 0x000fe200000e0000 */
[--C-:B------:R-:W-:Y:S01]  /*5230*/  IMAD R5, R4, 0x2000, R7.reuse ;  /* 0x0000200004057824 */ /* 0x100fe200078e0207 */
[----:B------:R-:W-:Y:S01]  /*5240*/  UIADD3 UR14, UP0, UR20, 0xf0, URZ ;  /* 0x000000f0140e7890 */ /* 0x000fe2000ff1e03f */
[----:B------:R-:W-:Y:S01]  /*5250*/  IMAD R3, R3, 0x2, R7 ;  /* 0x0000000203037824 */ /* 0x000fe200078e0207 */
[----:B------:R-:W-:Y:S01]  /*5260*/  R2UR UR11, R18 ;  /* 0x00000000120b72ca */ /* 0x000fe200000e0000 */
[----:B------:R-:W-:Y:S01]  /*5270*/  VIADD R14, R14, 0xffffffff ;  /* 0xffffffff0e0e7836 */ /* 0x000fe20000000000 */
[----:B------:R-:W-:Y:S01]  /*5280*/  R2UR UR7, R5 ;  /* 0x00000000050772ca */ /* 0x000fe200000e0000 */
[----:B------:R-:W-:Y:S01]  /*5290*/  UIADD3 UR24, UP1, UR20, 0x1f0, URZ ;  /* 0x000001f014187890 */ /* 0x000fe2000ff3e03f */
[----:B------:R-:W-:Y:S01]  /*52a0*/  R2UR UR8, R3 ;  /* 0x00000000030872ca */ /* 0x000fe200000e0000 */
[----:B------:R-:W-:Y:S01]  /*52b0*/  UIADD3.X UR15, URZ, UR21, URZ, UP0, !UPT ;  /* 0x000000153f0f7290 */ /* 0x000fe200087fe43f */
[----:B------:R-:W-:Y:S01]  /*52c0*/  R2UR UR10, R13 ;  /* 0x000000000d0a72ca */ /* 0x000fe200000e0000 */
[----:B------:R-:W-:Y:S01]  /*52d0*/  VIADD R4, R4, 0x1 ;  /* 0x0000000104047836 */ /* 0x000fe20000000000 */
[----:B------:R-:W-:Y:S01]  /*52e0*/  R2UR UR12, R19 ;  /* 0x00000000130c72ca */ /* 0x000fe200000e0000 */
[----:B------:R-:W-:Y:S01]  /*52f0*/  UIADD3.X UR25, URZ, UR21, URZ, UP1, !UPT ;  /* 0x000000153f197290 */ /* 0x000fe20008ffe43f */
[----:B------:R-:W-:Y:S01]  /*5300*/  R2UR UR18, R6 ;  /* 0x00000000061272ca */ /* 0x000fe200000e0000 */
[----:B------:R-:W-:Y:S01]  /*5310*/  UMOV UR16, 0x0 ;  /* 0x0000000000107882 */ /* 0x000fe20000000000 */
[----:B------:R-:W-:Y:S01]  /*5320*/  ISETP.GT.AND P2, PT, R14, 0x1, PT ;  /* 0x000000010e00780c */ /* 0x000fe20003f44270 */
[----:B------:R-:W-:Y:S01]  /*5330*/  UMOV UR17, 0x10000000 ;  /* 0x1000000000117882 */ /* 0x000fe20000000000 */
[C---:B------:R-:W-:Y:S01]  /*5340*/  ISETP.NE.AND P1, PT, R4.reuse, 0x4, PT ;  /* 0x000000040400780c */ /* 0x040fe20003f25270 */
[----:B------:R-:W-:Y:S01]  /*5350*/  UIADD3 UR7, UR7, 0x180, URZ ;  /* 0x0000018007077890 */ /* 0x000fe2000fffe03f */
[----:B------:R-:W-:Y:S01]  /*5360*/  VIADD R13, R13, 0x40 ;  /* 0x000000400d0d7836 */ /* 0x000fe20000000000 */
[----:B------:R-:W-:Y:S01]  /*5370*/  UIADD3 UR13, UR8, 0x8180, URZ ;  /* 0x00008180080d7890 */ /* 0x000fe2000fffe03f */
[----:B------:R-:W-:Y:S01]  /*5380*/  SEL R3, RZ, 0x1, P1 ;  /* 0x00000001ff037807 */ /* 0x000fe20000800000 */
[----:B------:R-:W-:Y:S01]  /*5390*/  UMOV UR23, 0x30000 ;  /* 0x0003000000177882 */ /* 0x000fe20000000000 */
[----:B------:R-:W-:-:S02]  /*53a0*/  SEL R4, R4, RZ, P1 ;  /* 0x000000ff04047207 */ /* 0x000fc40000800000 */
[----:B------:R-:W-:Y:S01]  /*53b0*/  UMOV UR8, UR7 ;  /* 0x0000000700087c82 */ /* 0x000fe20008000000 */
[----:B------:R-:W-:Y:S01]  /*53c0*/  LOP3.LUT R2, R2, R3, RZ, 0x3c, !PT ;  /* 0x0000000302027212 */ /* 0x000fe200078e3cff */
[----:B------:R0:W-:Y:S02]  /*53d0*/  UTMALDG.3D [UR8], [UR14], desc[UR16] ;  /* 0x000010080e0075b4 */ /* 0x0001e40008011000 */
[----:B0-----:R-:W-:Y:S01]  /*53e0*/  UMOV UR8, UR13 ;  /* 0x0000000d00087c82 */ /* 0x001fe20008000000 */
[----:B------:R-:W-:Y:S02]  /*53f0*/  UMOV UR11, UR18 ;  /* 0x00000012000b7c82 */ /* 0x000fe40008000000 */
[----:B------:R0:W-:Y:S02]  /*5400*/  UTMALDG.3D.MULTICAST [UR8], [UR24], UR23, desc[UR16] ;  /* 0x00001008180073b4 */ /* 0x0001e40008011817 */
[----:B0-----:R-:W-:Y:S05]  /*5410*/  @P2 BRA `(.L_x_109) ;  /* 0xfffffffc003c2947 */ /* 0x001fea000383ffff */
.L_x_105:
[----:B------:R-:W-:Y:S05]  /*5420*/  BSYNC B1 ;  /* 0x0000000000017941 */ /* 0x000fea0003800000 */
.L_x_104:
[----:B------:R-:W-:Y:S01]  /*5430*/  LOP3.LUT P4, RZ, R10, 0xff, RZ, 0xc0, !PT ;  /* 0x000000ff0aff7812 */ /* 0x000fe2000788c0ff */
[----:B------:R-:W-:Y:S01]  /*5440*/  VIADD R8, R8, UR39 ;  /* 0x0000002708087c36 */ /* 0x000fe20008000000 */
[----:B------:R-:W-:Y:S01]  /*5450*/  ULDC.64 UR8, c[0x0][0x650] ;  /* 0x0001940000087ab9 */ /* 0x000fe20000000a00 */
[----:B------:R-:W-:Y:S01]  /*5460*/  BSSY B1, `(.L_x_110) ;  /* 0x000006f000017945 */ /* 0x000fe20003800000 */
[----:B------:R-:W-:Y:S01]  /*5470*/  IMAD.MOV.U32 R18, RZ, RZ, -0x1 ;  /* 0xffffffffff127424 */ /* 0x000fe200078e00ff */
[----:B------:R-:W-:Y:S01]  /*5480*/  PRMT R10, RZ, 0x7610, R10 ;  /* 0x00007610ff0a7816 */ /* 0x000fe2000000000a */
[----:B------:R-:W-:Y:S01]  /*5490*/  IMAD.MOV.U32 R19, RZ, RZ, -0x1 ;  /* 0xffffffffff137424 */ /* 0x000fe200078e00ff */
[C---:B------:R-:W-:Y:S02]  /*54a0*/  ISETP.GT.U32.AND P1, PT, R8.reuse, 0x3, PT ;  /* 0x000000030800780c */ /* 0x040fe40003f24070 */
[----:B------:R-:W-:Y:S02]  /*54b0*/  SHF.R.U32.HI R2, RZ, 0x2, R8 ;  /* 0x00000002ff027819 */ /* 0x000fe40000011608 */
[----:B------:R-:W-:-:S02]  /*54c0*/  LOP3.LUT R8, R8, 0x3, RZ, 0xc0, !PT ;  /* 0x0000000308087812 */ /* 0x000fc400078ec0ff */
[----:B------:R-:W0:Y:S01]  /*54d0*/  @P4 S2R R4, SR_CgaCtaId ;  /* 0x0000000000044919 */ /* 0x000e220000008800 */
[----:B------:R-:W-:Y:S02]  /*54e0*/  @P4 MOV R3, 0x400 ;  /* 0x0000040000034802 */ /* 0x000fe40000000f00 */
[----:B------:R-:W-:-:S04]  /*54f0*/  LOP3.LUT R2, R2, 0x1, RZ, 0xc0, !PT ;  /* 0x0000000102027812 */ /* 0x000fc800078ec0ff */
[----:B------:R-:W-:Y:S02]  /*5500*/  ISETP.NE.U32.AND P2, PT, R2, 0x1, PT ;  /* 0x000000010200780c */ /* 0x000fe40003f45070 */
[----:B0-----:R-:W-:Y:S01]  /*5510*/  @P4 LEA R3, R4, R3, 0x18 ;  /* 0x0000000304034211 */ /* 0x001fe200078ec0ff */
[----:B------:R-:W-:-:S03]  /*5520*/  IMAD.U32 R4, RZ, RZ, UR39 ;  /* 0x00000027ff047e24 */ /* 0x000fc6000f8e00ff */
[----:B------:R0:W-:Y:S01]  /*5530*/  @P4 SYNCS.ARRIVE.TRANS64.A1T0 RZ, [R3+URZ+0x78], RZ ;  /* 0x000078ff03ff49a7 */ /* 0x0001e2000810003f */
[----:B------:R-:W-:Y:S02]  /*5540*/  IADD3 R16, P4, R16, UR50, RZ ;  /* 0x0000003210107c10 */ /* 0x000fe4000ff9e0ff */
[----:B------:R-:W-:Y:S02]  /*5550*/  ISETP.LT.U32.AND P1, PT, R4, 0x4, P1 ;  /* 0x000000040400780c */ /* 0x000fe40000f21070 */
[----:B------:R-:W-:Y:S02]  /*5560*/  IADD3.X R17, R17, UR37, RZ, P4, !PT ;  /* 0x0000002511117c10 */ /* 0x000fe4000a7fe4ff */
[----:B------:R-:W-:Y:S02]  /*5570*/  ISETP.GE.U32.AND P4, PT, R16, UR8, PT ;  /* 0x0000000810007c0c */ /* 0x000fe4000bf86070 */
[----:B0-----:R-:W-:Y:S02]  /*5580*/  SEL R3, RZ, 0x1, !P1 ;  /* 0x00000001ff037807 */ /* 0x001fe40004800000 */
[----:B------:R-:W-:-:S02]  /*5590*/  ISETP.GE.U32.AND.EX P1, PT, R17, UR9, PT, P4 ;  /* 0x0000000911007c0c */ /* 0x000fc4000bf26140 */
[----:B------:R-:W-:-:S04]  /*55a0*/  ISETP.GT.U32.AND P2, PT, R4, 0x3, !P2 ;  /* 0x000000030400780c */ /* 0x000fc80005744070 */
[----:B------:R-:W-:-:S04]  /*55b0*/  SEL R2, RZ, 0x1, !P2 ;  /* 0x00000001ff027807 */ /* 0x000fc80005000000 */
[--C-:B------:R-:W-:Y:S01]  /*55c0*/  LOP3.LUT R0, R2, R0, R3.reuse, 0x96, !PT ;  /* 0x0000000002007212 */ /* 0x100fe200078e9603 */
[----:B------:R-:W-:Y:S01]  /*55d0*/  IMAD.MOV.U32 R2, RZ, RZ, -0x1 ;  /* 0xffffffffff027424 */ /* 0x000fe200078e00ff */
[----:B------:R-:W-:Y:S01]  /*55e0*/  PRMT R3, RZ, 0x7610, R3 ;  /* 0x00007610ff037816 */ /* 0x000fe20000000003 */
[----:B------:R-:W-:Y:S06]  /*55f0*/  @P1 BRA `(.L_x_111) ;  /* 0x0000000400541947 */ /* 0x000fec0003800000 */
[----:B------:R-:W0:Y:S01]  /*5600*/  S2UR UR7, SR_CTAID.X ;  /* 0x00000000000779c3 */ /* 0x000e220000002500 */
[----:B------:R-:W-:Y:S01]  /*5610*/  ULDC.64 UR8, c[0x0][0x628] ;  /* 0x00018a0000087ab9 */ /* 0x000fe20000000a00 */
[----:B------:R-:W-:Y:S01]  /*5620*/  ULDC UR10, c[0x0][0x150] ;  /* 0x00005400000a7ab9 */ /* 0x000fe20000000800 */
[----:B------:R-:W-:Y:S01]  /*5630*/  ISETP.NE.U32.AND P1, PT, RZ, UR8, PT ;  /* 0x00000008ff007c0c */ /* 0x000fe2000bf25070 */
[----:B------:R-:W-:Y:S01]  /*5640*/  ULDC UR11, c[0x0][0x630] ;  /* 0x00018c00000b7ab9 */ /* 0x000fe20000000800 */
[----:B------:R-:W-:Y:S01]  /*5650*/  ULDC UR13, c[0x0][0x154] ;  /* 0x00005500000d7ab9 */ /* 0x000fe20000000800 */
[----:B------:R-:W-:Y:S01]  /*5660*/  IMAD.MOV.U32 R2, RZ, RZ, R16 ;  /* 0x000000ffff027224 */ /* 0x000fe200078e0010 */
[----:B------:R-:W-:Y:S01]  /*5670*/  ISETP.NE.AND.EX P1, PT, RZ, UR9, PT, P1 ;  /* 0x00000009ff007c0c */ /* 0x000fe2000bf25310 */
[----:B------:R-:W1:Y:S01]  /*5680*/  S2UR UR12, SR_CTAID.Y ;  /* 0x00000000000c79c3 */ /* 0x000e620000002600 */
[----:B0-----:R-:W-:-:S05]  /*5690*/  I2FP.F32.U32 R3, UR7 ;  /* 0x0000000700037c45 */ /* 0x001fca0008201000 */
[----:B------:R-:W-:Y:S01]  /*56a0*/  FMUL R12, R3, UR10 ;  /* 0x0000000a030c7c20 */ /* 0x000fe20008400000 */
[----:B------:R-:W-:-:S05]  /*56b0*/  IMAD.MOV.U32 R3, RZ, RZ, R17 ;  /* 0x000000ffff037224 */ /* 0x000fca00078e0011 */
[----:B------:R-:W-:Y:S05]  /*56c0*/  @!P1 BRA `(.L_x_112) ;  /* 0x0000000000289947 */ /* 0x000fea0003800000 */
[----:B------:R-:W-:Y:S02]  /*56d0*/  ULDC UR10, c[0x0][0x634] ;  /* 0x00018d00000a7ab9 */ /* 0x000fe40000000800 */
[----:B------:R-:W-:-:S05]  /*56e0*/  IADD3 R7, P1, R16, UR10, RZ ;  /* 0x0000000a10077c10 */ /* 0x000fca000ff3e0ff */
[----:B------:R-:W-:-:S04]  /*56f0*/  IMAD.X R13, RZ, RZ, R17, P1 ;  /* 0x000000ffff0d7224 */ /* 0x000fc800008e0611 */
[----:B------:R-:W-:-:S04]  /*5700*/  IMAD.WIDE.U32 R4, R13, UR8, RZ ;  /* 0x000000080d047c25 */ /* 0x000fc8000f8e00ff */
[----:B------:R-:W-:-:S04]  /*5710*/  IMAD.WIDE.U32 R4, P1, R7, UR9, R4 ;  /* 0x0000000907047c25 */ /* 0x000fc8000f820004 */
[----:B------:R-:W-:-:S04]  /*5720*/  IMAD.WIDE.U32 R6, R7, UR8, RZ ;  /* 0x0000000807067c25 */ /* 0x000fc8000f8e00ff */
[----:B------:R-:W-:Y:S01]  /*5730*/  IMAD.X R3, RZ, RZ, RZ, P1 ;  /* 0x000000ffff037224 */ /* 0x000fe200008e06ff */
[----:B------:R-:W-:Y:S01]  /*5740*/  IADD3 RZ, P1, R7, R4, RZ ;  /* 0x0000000407ff7210 */ /* 0x000fe20007f3e0ff */
[----:B------:R-:W-:-:S04]  /*5750*/  IMAD.MOV.U32 R2, RZ, RZ, R5 ;  /* 0x000000ffff027224 */ /* 0x000fc800078e0005 */
[----:B------:R-:W-:-:S08]  /*5760*/  IMAD.WIDE.U32.X R2, R13, UR9, R2, P1 ;  /* 0x000000090d027c25 */ /* 0x000fd000088e0402 */
.L_x_112:
[--C-:B------:R-:W-:Y:S01]  /*5770*/  SHF.R.U64 R19, R2, UR11, R3.reuse ;  /* 0x0000000b02137c19 */ /* 0x100fe20008001203 */
[----:B------:R-:W0:Y:S01]  /*5780*/  F2I.U32.TRUNC.NTZ R12, R12 ;  /* 0x0000000c000c7305 */ /* 0x000e22000020f000 */
[----:B------:R-:W-:Y:S01]  /*5790*/  SHF.R.U32.HI R2, RZ, UR11, R3 ;  /* 0x0000000bff027c19 */ /* 0x000fe20008011603 */
[----:B------:R-:W-:Y:S01]  /*57a0*/  ULDC.64 UR8, c[0x0][0x620] ;  /* 0x0001880000087ab9 */ /* 0x000fe20000000a00 */
[----:B------:R-:W-:Y:S01]  /*57b0*/  IADD3 R5, P1, RZ, -R19, RZ ;  /* 0x80000013ff057210 */ /* 0x000fe20007f3e0ff */
[----:B------:R-:W-:Y:S01]  /*57c0*/  ULDC.64 UR14, c[0x0][0x640] ;  /* 0x00019000000e7ab9 */ /* 0x000fe20000000a00 */
[----:B-1----:R-:W-:Y:S01]  /*57d0*/  I2FP.F32.U32 R4, UR12 ;  /* 0x0000000c00047c45 */ /* 0x002fe20008201000 */
[----:B------:R-:W-:Y:S02]  /*57e0*/  ULDC UR11, c[0x0][0x658] ;  /* 0x00019600000b7ab9 */ /* 0x000fe40000000800 */
[----:B------:R-:W-:Y:S01]  /*57f0*/  IMAD.X R2, RZ, RZ, ~R2, P1 ;  /* 0x000000ffff027224 */ /* 0x000fe200008e0e02 */
[----:B------:R-:W-:Y:S01]  /*5800*/  ISETP.NE.U32.AND P1, PT, RZ, UR14, PT ;  /* 0x0000000eff007c0c */ /* 0x000fe2000bf25070 */
[----:B------:R-:W-:Y:S01]  /*5810*/  FMUL R6, R4, UR13 ;  /* 0x0000000d04067c20 */ /* 0x000fe20008400000 */
[----:B------:R-:W-:Y:S01]  /*5820*/  ULDC UR13, c[0x0][0x648] ;  /* 0x00019200000d7ab9 */ /* 0x000fe20000000800 */
[----:B------:R-:W-:Y:S01]  /*5830*/  IMAD R4, R2, UR8, RZ ;  /* 0x0000000802047c24 */ /* 0x000fe2000f8e02ff */
[----:B------:R-:W-:Y:S01]  /*5840*/  ISETP.NE.AND.EX P1, PT, RZ, UR15, PT, P1 ;  /* 0x0000000fff007c0c */ /* 0x000fe2000bf25310 */
[C---:B------:R-:W-:Y:S01]  /*5850*/  IMAD.WIDE.U32 R2, R5.reuse, UR8, R16 ;  /* 0x0000000805027c25 */ /* 0x040fe2000f8e0010 */
[----:B0-----:R-:W-:Y:S01]  /*5860*/  R2UR UR8, R12 ;  /* 0x000000000c0872ca */ /* 0x001fe200000e0000 */
[----:B------:R-:W0:Y:S01]  /*5870*/  F2I.U32.TRUNC.NTZ R6, R6 ;  /* 0x0000000600067305 */ /* 0x000e22000020f000 */
[----:B------:R-:W1:Y:S01]  /*5880*/  LDC R12, c[0x0][0x610] ;  /* 0x00018400ff0c7b82 */ /* 0x000e620000000800 */
[----:B------:R-:W-:Y:S01]  /*5890*/  IMAD R5, R5, UR9, R4 ;  /* 0x0000000905057c24 */ /* 0x000fe2000f8e0204 */
[----:B------:R-:W-:-:S03]  /*58a0*/  ULDC UR9, c[0x0][0x618] ;  /* 0x0001860000097ab9 */ /* 0x000fc60000000800 */
[----:B------:R-:W-:-:S05]  /*58b0*/  IMAD.IADD R3, R3, 0x1, R5 ;  /* 0x0000000103037824 */ /* 0x000fca00078e0205 */
[--C-:B------:R-:W-:Y:S02]  /*58c0*/  SHF.R.U64 R14, R2, UR9, R3.reuse ;  /* 0x00000009020e7c19 */ /* 0x100fe40008001203 */
[----:B------:R-:W-:Y:S01]  /*58d0*/  SHF.R.U32.HI R3, RZ, UR9, R3 ;  /* 0x00000009ff037c19 */ /* 0x000fe20008011603 */
[----:B------:R-:W-:Y:S01]  /*58e0*/  ULDC UR9, c[0x0][0x608] ;  /* 0x0001820000097ab9 */ /* 0x000fe20000000800 */
[----:B0-----:R-:W-:Y:S02]  /*58f0*/  R2UR UR10, R6 ;  /* 0x00000000060a72ca */ /* 0x001fe400000e0000 */
[--C-:B------:R-:W-:Y:S02]  /*5900*/  SHF.R.U64 R15, R14, UR9, R3.reuse ;  /* 0x000000090e0f7c19 */ /* 0x100fe40008001203 */
[----:B------:R-:W-:Y:S01]  /*5910*/  SHF.R.U32.HI R2, RZ, UR9, R3 ;  /* 0x00000009ff027c19 */ /* 0x000fe20008011603 */
[----:B------:R-:W-:-:S03]  /*5920*/  UIADD3 UR9, -UR8, URZ, URZ ;  /* 0x0000003f08097290 */ /* 0x000fc6000fffe13f */
[--C-:B------:R-:W-:Y:S01]  /*5930*/  SHF.R.U64 R21, R15, UR11, R2.reuse ;  /* 0x0000000b0f157c19 */ /* 0x100fe20008001202 */
[----:B------:R-:W-:Y:S01]  /*5940*/  ULDC UR8, c[0x0][0x144] ;  /* 0x0000510000087ab9 */ /* 0x000fe20000000800 */
[----:B------:R-:W-:-:S03]  /*5950*/  SHF.R.U32.HI R3, RZ, UR11, R2 ;  /* 0x0000000bff037c19 */ /* 0x000fc60008011602 */
[----:B------:R-:W-:Y:S01]  /*5960*/  IMAD.MOV.U32 R2, RZ, RZ, R21 ;  /* 0x000000ffff027224 */ /* 0x000fe200078e0015 */
[----:B------:R-:W-:Y:S06]  /*5970*/  @!P1 BRA `(.L_x_113) ;  /* 0x0000000000289947 */ /* 0x000fec0003800000 */
        /* <DEDUP_REMOVED lines=10> */
.L_x_113:
[----:B------:R-:W-:Y:S01]  /*5a20*/  UISETP.NE.AND UP0, UPT, UR38, URZ, UPT ;  /* 0x0000003f2600728c */ /* 0x000fe2000bf05270 */
[----:B------:R-:W-:Y:S01]  /*5a30*/  SHF.R.U64 R3, R2, UR13, R3 ;  /* 0x0000000d02037c19 */ /* 0x000fe20008001203 */
[----:B------:R-:W-:Y:S01]  /*5a40*/  UIADD3 UR10, -UR10, URZ, URZ ;  /* 0x0000003f0a0a7290 */ /* 0x000fe2000fffe13f */
[----:B------:R-:W-:Y:S01]  /*5a50*/  LOP3.LUT R2, R15, UR6, RZ, 0xc0, !PT ;  /* 0x000000060f027c12 */ /* 0x000fe2000f8ec0ff */
[----:B------:R-:W-:Y:S01]  /*5a60*/  UIMAD UR7, UR8, UR9, UR7 ;  /* 0x00000009080772a4 */ /* 0x000fe2000f8e0207 */
[----:B------:R-:W-:Y:S01]  /*5a70*/  LOP3.LUT R5, R14, UR4, RZ, 0xc0, !PT ;  /* 0x000000040e057c12 */ /* 0x000fe2000f8ec0ff */
[----:B------:R-:W-:Y:S01]  /*5a80*/  IMAD.MOV R4, RZ, RZ, -R3 ;  /* 0x000000ffff047224 */ /* 0x000fe200078e0a03 */
[----:B------:R-:W-:Y:S01]  /*5a90*/  ULDC UR8, c[0x0][0x148] ;  /* 0x0000520000087ab9 */ /* 0x000fe20000000800 */
[----:B------:R-:W-:Y:S01]  /*5aa0*/  IMAD R3, R3, UR5, R2 ;  /* 0x0000000503037c24 */ /* 0x000fe2000f8e0202 */
[----:B------:R-:W-:Y:S02]  /*5ab0*/  PLOP3.LUT P1, PT, PT, PT, UP0, 0x80, 0x0 ;  /* 0x000000000000781c */ /* 0x000fe40003f2f008 */
[----:B------:R-:W-:-:S03]  /*5ac0*/  @UP0 UIMAD UR7, UR8, UR10, UR12 ;  /* 0x0000000a080702a4 */ /* 0x000fc6000f8e020c */
[----:B------:R-:W-:Y:S02]  /*5ad0*/  ULDC UR8, c[0x0][0x638] ;  /* 0x00018e0000087ab9 */ /* 0x000fe40000000800 */
[----:B------:R-:W-:Y:S02]  /*5ae0*/  IMAD R2, R4, UR8, R21 ;  /* 0x0000000804027c24 */ /* 0x000fe4000f8e0215 */
[----:B-1----:R-:W-:Y:S01]  /*5af0*/  IMAD R12, R3, R12, UR7 ;  /* 0x00000007030c7e24 */ /* 0x002fe2000f8e020c */
[----:B------:R-:W-:Y:S01]  /*5b00*/  ULDC UR7, c[0x0][0x600] ;  /* 0x0001800000077ab9 */ /* 0x000fe20000000800 */
[----:B------:R-:W-:Y:S02]  /*5b10*/  IMAD.MOV.U32 R3, RZ, RZ, 0x1 ;  /* 0x00000001ff037424 */ /* 0x000fe400078e00ff */
[----:B------:R-:W-:-:S05]  /*5b20*/  IMAD R5, R2, UR7, R5 ;  /* 0x0000000702057c24 */ /* 0x000fca000f8e0205 */
[----:B------:R-:W-:Y:S02]  /*5b30*/  SEL R2, R5, R12, !P1 ;  /* 0x0000000c05027207 */ /* 0x000fe40004800000 */
[----:B------:R-:W-:-:S07]  /*5b40*/  SEL R18, R12, R5, !P1 ;  /* 0x000000050c127207 */ /* 0x000fce0004800000 */
.L_x_111:
[----:B------:R-:W-:Y:S05]  /*5b50*/  BSYNC B1 ;  /* 0x0000000000017941 */ /* 0x000fea0003800000 */
.L_x_110:
[----:B------:R-:W-:-:S13]  /*5b60*/  LOP3.LUT P1, RZ, R3, 0xff, RZ, 0xc0, !PT ;  /* 0x000000ff03ff7812 */ /* 0x000fda000782c0ff */
[----:B------:R-:W-:Y:S05]  /*5b70*/  @P1 BRA `(.L_x_114) ;  /* 0xfffffff400301947 */ /* 0x000fea000383ffff */
[----:B------:R-:W-:Y:S05]  /*5b80*/  BSYNC B0 ;  /* 0x0000000000007941 */ /* 0x000fea0003800000 */
.L_x_102:
[----:B------:R-:W-:-:S03]  /*5b90*/  UMOV UR7, 0xffffffff ;  /* 0xffffffff00077882 */ /* 0x000fc60000000000 */
[----:B------:R-:W-:Y:S05]  /*5ba0*/  BRA.DIV UR7, `(.L_x_115) ;  /* 0x0000000607447947 */ /* 0x000fea000b800000 */
[----:B------:R-:W-:-:S13]  /*5bb0*/  ELECT P6, URZ, PT ;  /* 0x00000000003f782f */ /* 0x000fda00038c0000 */
.L_x_131:
[----:B------:R-:W-:Y:S04]  /*5bc0*/  BSSY B0, `(.L_x_116) ;  /* 0x000002c000007945 */ /* 0x000fe80003800000 */
[----:B------:R-:W-:Y:S05]  /*5bd0*/  @!P6 BRA `(.L_x_117) ;  /* 0x0000000000a8e947 */ /* 0x000fea0003800000 */
[----:B------:R-:W-:-:S04]  /*5be0*/  ULOP3.LUT UR7, UR36, 0x2, URZ, 0xfc, !UPT ;  /* 0x0000000224077892 */ /* 0x000fc8000f8efc3f */
[----:B------:R-:W-:-:S06]  /*5bf0*/  UISETP.NE.AND UP0, UPT, UR7, 0x3, UPT ;  /* 0x000000030700788c */ /* 0x000fcc000bf05270 */
[----:B------:R-:W-:-:S13]  /*5c00*/  PLOP3.LUT P0, PT, PT, PT, UP0, 0x80, 0x0 ;  /* 0x000000000000781c */ /* 0x000fda0003f0f008 */
[----:B------:R-:W-:Y:S05]  /*5c10*/  @!P0 BRA `(.L_x_118) ;  /* 0x0000000000048947 */ /* 0x000fea0003800000 */
[----:B------:R-:W-:Y:S01]  /*5c20*/  BPT.TRAP 0x1 ;  /* 0x000000040000795c */ /* 0x000fe20000300000 */
.L_x_118:
[----:B------:R-:W0:Y:S01]  /*5c30*/  S2R R3, SR_CgaCtaId ;  /* 0x0000000000037919 */ /* 0x000e220000008800 */
[----:B------:R-:W-:-:S04]  /*5c40*/  MOV R2, 0x400 ;  /* 0x0000040000027802 */ /* 0x000fc80000000f00 */
[----:B0-----:R-:W-:Y:S02]  /*5c50*/  LEA R3, R3, R2, 0x18 ;  /* 0x0000000203037211 */ /* 0x001fe400078ec0ff */
[----:B------:R-:W-:-:S03]  /*5c60*/  SHF.L.U32 R2, R0, 0x1f, RZ ;  /* 0x0000001f00027819 */ /* 0x000fc600000006ff */
[----:B------:R-:W-:-:S04]  /*5c70*/  VIADD R3, R3, 0x20 ;  /* 0x0000002003037836 */ /* 0x000fc80000000000 */
[C---:B------:R-:W-:Y:S02]  /*5c80*/  IMAD R7, R8.reuse, 0x8, R3 ;  /* 0x0000000808077824 */ /* 0x040fe400078e0203 */
[----:B------:R-:W-:Y:S02]  /*5c90*/  VIADD R8, R8, 0x1 ;  /* 0x0000000108087836 */ /* 0x000fe40000000000 */
[----:B------:R-:W0:Y:S03]  /*5ca0*/  SYNCS.PHASECHK.TRANS64.TRYWAIT P0, [R7+URZ], R2 ;  /* 0x00000002070075a7 */ /* 0x000e26000800017f */
[----:B------:R-:W-:-:S04]  /*5cb0*/  ISETP.NE.AND P1, PT, R8, 0x4, PT ;  /* 0x000000040800780c */ /* 0x000fc80003f25270 */
[----:B------:R-:W-:Y:S02]  /*5cc0*/  SEL R5, RZ, 0x1, P1 ;  /* 0x00000001ff057807 */ /* 0x000fe40000800000 */
[----:B------:R-:W-:Y:S02]  /*5cd0*/  SEL R8, R8, RZ, P1 ;  /* 0x000000ff08087207 */ /* 0x000fe40000800000 */
[----:B------:R-:W-:-:S03]  /*5ce0*/  LOP3.LUT R5, R0, R5, RZ, 0x3c, !PT ;  /* 0x0000000500057212 */ /* 0x000fc600078e3cff */
[----:B------:R-:W-:Y:S01]  /*5cf0*/  IMAD R9, R8, 0x8, R3 ;  /* 0x0000000808097824 */ /* 0x000fe200078e0203 */
[----:B------:R-:W-:Y:S01]  /*5d00*/  SHF.L.U32 R4, R5, 0x1f, RZ ;  /* 0x0000001f05047819 */ /* 0x000fe200000006ff */
[----:B0-----:R-:W-:Y:S06]  /*5d10*/  @!P0 BRA `(.L_x_119) ;  /* 0x0000000400088947 */ /* 0x001fec0003800000 */
.L_x_132:
[----:B------:R-:W1:Y:S01]  /*5d20*/  SYNCS.PHASECHK.TRANS64.TRYWAIT P0, [R9+URZ], R4 ;  /* 0x00000004090075a7 */ /* 0x000e62000800017f */
[----:B------:R-:W-:-:S05]  /*5d30*/  VIADD R0, R8, 0x1 ;  /* 0x0000000108007836 */ /* 0x000fca0000000000 */
[----:B------:R-:W-:-:S04]  /*5d40*/  ISETP.NE.AND P1, PT, R0, 0x4, PT ;  /* 0x000000040000780c */ /* 0x000fc80003f25270 */
[----:B0-----:R-:W-:Y:S02]  /*5d50*/  SEL R2, RZ, 0x1, P1 ;  /* 0x00000001ff027807 */ /* 0x001fe40000800000 */
[----:B------:R-:W-:Y:S02]  /*5d60*/  SEL R0, R0, RZ, P1 ;  /* 0x000000ff00007207 */ /* 0x000fe40000800000 */
[----:B------:R-:W-:-:S03]  /*5d70*/  LOP3.LUT R7, R5, R2, RZ, 0x3c, !PT ;  /* 0x0000000205077212 */ /* 0x000fc600078e3cff */
[----:B------:R-:W-:Y:S01]  /*5d80*/  IMAD R6, R0, 0x8, R3 ;  /* 0x0000000800067824 */ /* 0x000fe200078e0203 */
[----:B------:R-:W-:Y:S01]  /*5d90*/  SHF.L.U32 R5, R7, 0x1f, RZ ;  /* 0x0000001f07057819 */ /* 0x000fe200000006ff */
[----:B-1----:R-:W-:Y:S06]  /*5da0*/  @!P0 BRA `(.L_x_120) ;  /* 0x0000000000f88947 */ /* 0x002fec0003800000 */
.L_x_133:
[----:B------:R-:W1:Y:S01]  /*5db0*/  SYNCS.PHASECHK.TRANS64.TRYWAIT P0, [R6+URZ], R5 ;  /* 0x00000005060075a7 */ /* 0x000e62000800017f */
[----:B------:R-:W-:-:S05]  /*5dc0*/  VIADD R0, R0, 0x1 ;  /* 0x0000000100007836 */ /* 0x000fca0000000000 */
[----:B------:R-:W-:-:S04]  /*5dd0*/  ISETP.NE.AND P1, PT, R0, 0x4, PT ;  /* 0x000000040000780c */ /* 0x000fc80003f25270 */
[----:B------:R-:W-:Y:S02]  /*5de0*/  SEL R2, RZ, 0x1, P1 ;  /* 0x00000001ff027807 */ /* 0x000fe40000800000 */
[----:B------:R-:W-:Y:S02]  /*5df0*/  SEL R0, R0, RZ, P1 ;  /* 0x000000ff00007207 */ /* 0x000fe40000800000 */
[----:B------:R-:W-:Y:S01]  /*5e00*/  LOP3.LUT R2, R7, R2, RZ, 0x3c, !PT ;  /* 0x0000000207027212 */ /* 0x000fe200078e3cff */
[----:B-1----:R-:W-:Y:S06]  /*5e10*/  @!P0 BRA `(.L_x_121) ;  /* 0x0000000000f08947 */ /* 0x002fec0003800000 */
.L_x_134:
[----:B------:R-:W-:Y:S01]  /*5e20*/  IMAD R3, R0, 0x8, R3 ;  /* 0x0000000800037824 */ /* 0x000fe200078e0203 */
[----:B------:R-:W-:-:S07]  /*5e30*/  SHF.L.U32 R0, R2, 0x1f, RZ ;  /* 0x0000001f02007819 */ /* 0x000fce00000006ff */
.L_x_122:
[----:B--2---:R2:W3:Y:S02]  /*5e40*/  SYNCS.PHASECHK.TRANS64.TRYWAIT P0, [R3+URZ], R0 ;  /* 0x00000000030075a7 */ /* 0x0044e4000800017f */
[----:B---3--:R-:W-:Y:S05]  /*5e50*/  @!P0 NANOSLEEP.SYNCS 0x989680 ;  /* 0x009896800000895d */ /* 0x008fea0003900000 */
[----:B------:R-:W3:Y:S02]  /*5e60*/  @!P0 SYNCS.PHASECHK.TRANS64 P0, [R3+URZ], R0 ;  /* 0x00000000030085a7 */ /* 0x000ee4000800007f */
[----:B---3--:R-:W-:Y:S05]  /*5e70*/  @!P0 BRA `(.L_x_122) ;  /* 0xfffffffc00f08947 */ /* 0x008fea000383ffff */
.L_x_117:
[----:B------:R-:W-:Y:S05]  /*5e80*/  BSYNC B0 ;  /* 0x0000000000007941 */ /* 0x000fea0003800000 */
.L_x_116:
[----:B------:R-:W-:Y:S05]  /*5e90*/  EXIT ;  /* 0x000000000000794d */ /* 0x000fea0003800000 */
.L_x_18:
[----:B0-----:R0:W1:Y:S02]  /*5ea0*/  SYNCS.PHASECHK.TRANS64.TRYWAIT P0, [R63+URZ], R0 ;  /* 0x000000003f0075a7 */ /* 0x001064000800017f */
[----:B-1----:R-:W-:Y:S05]  /*5eb0*/  @!P0 NANOSLEEP.SYNCS 0x989680 ;  /* 0x009896800000895d */ /* 0x002fea0003900000 */
[----:B------:R-:W1:Y:S02]  /*5ec0*/  @!P0 SYNCS.PHASECHK.TRANS64 P0, [R63+URZ], R0 ;  /* 0x000000003f0085a7 */ /* 0x000e64000800007f */
[----:B-1----:R-:W-:Y:S05]  /*5ed0*/  @!P0 BRA `(.L_x_18) ;  /* 0xfffffffc00f08947 */ /* 0x002fea000383ffff */
[----:B------:R-:W-:Y:S05]  /*5ee0*/  BRA `(.L_x_123) ;  /* 0xffffffb8005c7947 */ /* 0x000fea000383ffff */
.L_x_23:
[----:B-1----:R1:W2:Y:S02]  /*5ef0*/  SYNCS.PHASECHK.TRANS64.TRYWAIT P1, [R3+URZ], R0 ;  /* 0x00000000030075a7 */ /* 0x0022a4000802017f */
[----:B--2---:R-:W-:Y:S05]  /*5f00*/  @!P1 NANOSLEEP.SYNCS 0x989680 ;  /* 0x009896800000995d */ /* 0x004fea0003900000 */
[----:B------:R-:W2:Y:S02]  /*5f10*/  @!P1 SYNCS.PHASECHK.TRANS64 P1, [R3+URZ], R0 ;  /* 0x00000000030095a7 */ /* 0x000ea4000802007f */
[----:B--2---:R-:W-:Y:S05]  /*5f20*/  @!P1 BRA `(.L_x_23) ;  /* 0xfffffffc00f09947 */ /* 0x004fea000383ffff */
[----:B------:R-:W-:Y:S05]  /*5f30*/  BRA `(.L_x_22) ;  /* 0xffffffb800c47947 */ /* 0x000fea000383ffff */
.L_x_28:
[----:B-1----:R-:W-:-:S04]  /*5f40*/  IMAD.U32 R5, RZ, RZ, UR4 ;  /* 0x00000004ff057e24 */ /* 0x002fc8000f8e00ff */
[----:B------:R1:W2:Y:S03]  /*5f50*/  SYNCS.PHASECHK.TRANS64.TRYWAIT P1, [R5+URZ], R4 ;  /* 0x00000004050075a7 */ /* 0x0002a6000802017f */
[----:B--2---:R-:W-:Y:S05]  /*5f60*/  @!P1 NANOSLEEP.SYNCS 0x989680 ;  /* 0x009896800000995d */ /* 0x004fea0003900000 */
[----:B------:R-:W2:Y:S02]  /*5f70*/  @!P1 SYNCS.PHASECHK.TRANS64 P1, [R5+URZ], R4 ;  /* 0x00000004050095a7 */ /* 0x000ea4000802007f */
[----:B--2---:R-:W-:Y:S05]  /*5f80*/  @!P1 BRA `(.L_x_28) ;  /* 0xfffffffc00ec9947 */ /* 0x004fea000383ffff */
[----:B------:R-:W-:Y:S05]  /*5f90*/  BRA `(.L_x_27) ;  /* 0xffffffbc007c7947 */ /* 0x000fea000383ffff */
.L_x_34:
[----:B0-----:R0:W1:Y:S02]  /*5fa0*/  SYNCS.PHASECHK.TRANS64.TRYWAIT P0, [R63+URZ+0x10], R0 ;  /* 0x000010003f0075a7 */ /* 0x001064000800017f */
[----:B-1----:R-:W-:Y:S05]  /*5fb0*/  @!P0 NANOSLEEP.SYNCS 0x989680 ;  /* 0x009896800000895d */ /* 0x002fea0003900000 */
[----:B------:R-:W1:Y:S02]  /*5fc0*/  @!P0 SYNCS.PHASECHK.TRANS64 P0, [R63+URZ+0x10], R0 ;  /* 0x000010003f0085a7 */ /* 0x000e64000800007f */
[----:B-1----:R-:W-:Y:S05]  /*5fd0*/  @!P0 BRA `(.L_x_34) ;  /* 0xfffffffc00f08947 */ /* 0x002fea000383ffff */
[----:B------:R-:W-:Y:S05]  /*5fe0*/  BRA `(.L_x_124) ;  /* 0xffffffc000cc7947 */ /* 0x000fea000383ffff */
.L_x_103:
[----:B------:R-:W-:Y:S01]  /*5ff0*/  BSSY B1, `(.L_x_125) ;  /* 0x0000006000017945 */ /* 0x000fe20003800000 */
[----:B------:R-:W-:-:S07]  /*6000*/  IMAD.MOV.U32 R15, RZ, RZ, -0x1 ;  /* 0xffffffffff0f7424 */ /* 0x000fce00078e00ff */
[----:B-----5:R-:W-:Y:S05]  /*6010*/  WARPSYNC.COLLECTIVE R15, `(.L_x_126) ;  /* 0x000000000f0c7348 */ /* 0x020fea0003c00000 */
[----:B------:R-:W-:Y:S02]  /*6020*/  ELECT P6, UR62, PT ;  /* 0x00000000003e782f */ /* 0x000fe400038c0000 */
[----:B------:R-:W-:Y:S01]  /*6030*/  MOV R14, UR62 ;  /* 0x0000003e000e7c02 */ /* 0x000fe20008000f00 */
[----:B-----5:R-:W-:Y:S10]  /*6040*/  ENDCOLLECTIVE ;  /* 0x000000000000791b */ /* 0x020ff40003800000 */
.L_x_126:
[----:B------:R-:W-:Y:S05]  /*6050*/  BSYNC B1 ;  /* 0x0000000000017941 */ /* 0x000fea0003800000 */
.L_x_125:
[----:B------:R-:W-:Y:S05]  /*6060*/  BRA `(.L_x_127) ;  /* 0xfffffff000007947 */ /* 0x000fea000383ffff */
.L_x_106:
[----:B0-----:R0:W1:Y:S02]  /*6070*/  SYNCS.PHASECHK.TRANS64.TRYWAIT P1, [R12+URZ+0x20], R3 ;  /* 0x000020030c0075a7 */ /* 0x001064000802017f */
[----:B-1----:R-:W-:Y:S05]  /*6080*/  @!P1 NANOSLEEP.SYNCS 0x989680 ;  /* 0x009896800000995d */ /* 0x002fea0003900000 */
[----:B------:R-:W1:Y:S02]  /*6090*/  @!P1 SYNCS.PHASECHK.TRANS64 P1, [R12+URZ+0x20], R3 ;  /* 0x000020030c0095a7 */ /* 0x000e64000802007f */
[----:B-1----:R-:W-:Y:S05]  /*60a0*/  @!P1 BRA `(.L_x_106) ;  /* 0xfffffffc00f09947 */ /* 0x002fea000383ffff */
[----:B------:R-:W-:Y:S05]  /*60b0*/  BRA `(.L_x_128) ;  /* 0xfffffff000347947 */ /* 0x000fea000383ffff */
.L_x_115:
[----:B------:R-:W-:Y:S01]  /*60c0*/  BSSY B0, `(.L_x_129) ;  /* 0x0000006000007945 */ /* 0x000fe20003800000 */
[----:B------:R-:W-:-:S07]  /*60d0*/  IMAD.MOV.U32 R15, RZ, RZ, -0x1 ;  /* 0xffffffffff0f7424 */ /* 0x000fce00078e00ff */
[----:B-----5:R-:W-:Y:S05]  /*60e0*/  WARPSYNC.COLLECTIVE R15, `(.L_x_130) ;  /* 0x000000000f0c7348 */ /* 0x020fea0003c00000 */
[----:B------:R-:W-:Y:S02]  /*60f0*/  ELECT P6, UR62, PT ;  /* 0x00000000003e782f */ /* 0x000fe400038c0000 */
[----:B------:R-:W-:Y:S01]  /*6100*/  MOV R14, UR62 ;  /* 0x0000003e000e7c02 */ /* 0x000fe20008000f00 */
[----:B-----5:R-:W-:Y:S10]  /*6110*/  ENDCOLLECTIVE ;  /* 0x000000000000791b */ /* 0x020ff40003800000 */
.L_x_130:
[----:B------:R-:W-:Y:S05]  /*6120*/  BSYNC B0 ;  /* 0x0000000000007941 */ /* 0x000fea0003800000 */
.L_x_129:
[----:B------:R-:W-:Y:S05]  /*6130*/  BRA `(.L_x_131) ;  /* 0xfffffff800a07947 */ /* 0x000fea000383ffff */
.L_x_119:
[----:B0-----:R0:W1:Y:S02]  /*6140*/  SYNCS.PHASECHK.TRANS64.TRYWAIT P0, [R7+URZ], R2 ;  /* 0x00000002070075a7 */ /* 0x001064000800017f */
[----:B-1----:R-:W-:Y:S05]  /*6150*/  @!P0 NANOSLEEP.SYNCS 0x989680 ;  /* 0x009896800000895d */ /* 0x002fea0003900000 */
[----:B------:R-:W1:Y:S02]  /*6160*/  @!P0 SYNCS.PHASECHK.TRANS64 P0, [R7+URZ], R2 ;  /* 0x00000002070085a7 */ /* 0x000e64000800007f */
[----:B-1----:R-:W-:Y:S05]  /*6170*/  @!P0 BRA `(.L_x_119) ;  /* 0xfffffffc00f08947 */ /* 0x002fea000383ffff */
[----:B------:R-:W-:Y:S05]  /*6180*/  BRA `(.L_x_132) ;  /* 0xfffffff800e47947 */ /* 0x000fea000383ffff */
.L_x_120:
[----:B0-----:R0:W1:Y:S02]  /*6190*/  SYNCS.PHASECHK.TRANS64.TRYWAIT P0, [R9+URZ], R4 ;  /* 0x00000004090075a7 */ /* 0x001064000800017f */
[----:B-1----:R-:W-:Y:S05]  /*61a0*/  @!P0 NANOSLEEP.SYNCS 0x989680 ;  /* 0x009896800000895d */ /* 0x002fea0003900000 */
[----:B------:R-:W1:Y:S02]  /*61b0*/  @!P0 SYNCS.PHASECHK.TRANS64 P0, [R9+URZ], R4 ;  /* 0x00000004090085a7 */ /* 0x000e64000800007f */
[----:B-1----:R-:W-:Y:S05]  /*61c0*/  @!P0 BRA `(.L_x_120) ;  /* 0xfffffffc00f08947 */ /* 0x002fea000383ffff */
[----:B------:R-:W-:Y:S05]  /*61d0*/  BRA `(.L_x_133) ;  /* 0xfffffff800f47947 */ /* 0x000fea000383ffff */
.L_x_121:
[----:B-1----:R1:W2:Y:S02]  /*61e0*/  SYNCS.PHASECHK.TRANS64.TRYWAIT P0, [R6+URZ], R5 ;  /* 0x00000005060075a7 */ /* 0x0022a4000800017f */
[----:B--2---:R-:W-:Y:S05]  /*61f0*/  @!P0 NANOSLEEP.SYNCS 0x989680 ;  /* 0x009896800000895d */ /* 0x004fea0003900000 */
[----:B------:R-:W2:Y:S02]  /*6200*/  @!P0 SYNCS.PHASECHK.TRANS64 P0, [R6+URZ], R5 ;  /* 0x00000005060085a7 */ /* 0x000ea4000800007f */
[----:B--2---:R-:W-:Y:S05]  /*6210*/  @!P0 BRA `(.L_x_121) ;  /* 0xfffffffc00f08947 */ /* 0x004fea000383ffff */
[----:B------:R-:W-:Y:S05]  /*6220*/  BRA `(.L_x_134) ;  /* 0xfffffff800fc7947 */ /* 0x000fea000383ffff */
.L_x_135:
[----:B------:R-:W-:-:S00]  /*6230*/  BRA `(.L_x_135) ;  /* 0xfffffffc00fc7947 */ /* 0x000fc0000383ffff */
[----:B------:R-:W-:-:S00]  /*6240*/  NOP ;  /* 0x0000000000007918 */ /* 0x000fc00000000000 */
        /* <DEDUP_REMOVED lines=11> */
.L_x_136:


//--------------------- .nv.global.init           --------------------------
	.section	.nv.global.init,"aw",@progbits
.nv.global.init:
	.type		$str$22,@object
	.size		$str$22,($str$23 - $str$22)
$str$22:
        /*0000*/ 	.byte	0x6b, 0x5f, 0x74, 0x69, 0x6c, 0x65, 0x5f, 0x63, 0x6f, 0x75, 0x6e, 0x74, 0x20, 0x3e, 0x3d, 0x20
        /*0010*/ 	.byte	0x31, 0x00
	.type		$str$23,@object
	.size		$str$23,(__unnamed_1 - $str$23)
$str$23:
        /*0012*/ 	.byte	0x2f, 0x74, 0x6d, 0x70, 0x2f, 0x63, 0x75, 0x74, 0x6c, 0x61, 0x73, 0x73, 0x5f, 0x73, 0x77, 0x65
        /*0022*/ 	.byte	0x65, 0x70, 0x5f, 0x73, 0x72, 0x63, 0x2f, 0x69, 0x6e, 0x63, 0x6c, 0x75, 0x64, 0x65, 0x2f, 0x63
        /*0032*/ 	.byte	0x75, 0x74, 0x6c, 0x61, 0x73, 0x73, 0x2f, 0x67, 0x65, 0x6d, 0x6d, 0x2f, 0x63, 0x6f, 0x6c, 0x6c
        /*0042*/ 	.byte	0x65, 0x63, 0x74, 0x69, 0x76, 0x65, 0x2f, 0x73, 0x6d, 0x39, 0x30, 0x5f, 0x6d, 0x6d, 0x61, 0x5f
        /*0052*/ 	.byte	0x74, 0x6d, 0x61, 0x5f, 0x67, 0x6d, 0x6d, 0x61, 0x5f, 0x73, 0x73, 0x5f, 0x77, 0x61, 0x72, 0x70
        /*0062*/ 	.byte	0x73, 0x70, 0x65, 0x63, 0x69, 0x61, 0x6c, 0x69, 0x7a, 0x65, 0x64, 0x2e, 0x68, 0x70, 0x70, 0x00
	.type		__unnamed_1,@object
	.size		__unnamed_1,(.L_0 - __unnamed_1)
__unnamed_1:
        /*0072*/ 	.byte	0x76, 0x6f, 0x69, 0x64, 0x20, 0x63, 0x75, 0x74, 0x6c, 0x61, 0x73, 0x73, 0x3a, 0x3a, 0x67, 0x65
        /* <DEDUP_REMOVED lines=179> */
        /*0bb2*/ 	.byte	0x74, 0x65, 0x3a, 0x3a, 0x69, 0x64, 0x65, 0x6e, 0x74, 0x69, 0x74, 0x79, 0x5d, 0x00
.L_0:


//--------------------- .nv.shared._ZN7cutlass13device_kernelINS_4gemm6kernel13GemmUniversalIN4cute5tupleIJiiiiEEENS1_10collective13CollectiveMmaINS1_34MainloopSm90TmaGmmaWarpSpecializedILi4ENS5_IJNS4_1CILi2EEENSA_ILi1EEESC_EEENS1_32KernelTmaWarpSpecializedPingpongEEENS5_IJNSA_ILi64EEESG_SG_EEENS_6half_tENS5_IJlSC_lEEESI_SJ_NS4_8TiledMMAINS4_8MMA_AtomIJNS4_4SM904GMMA25MMA_64x64x16_F32F16F16_SSILNSN_5MajorE0ELSP_0ELNSN_7ScaleInE1ELSQ_1EEEEEENS4_6LayoutINS5_IJSC_SC_SC_EEENS5_IJNSA_ILi0EEESV_SV_EEEEENS5_IJNS4_10UnderscoreESY_SY_EEEEENS4_13SM90_TMA_LOADENS4_14ComposedLayoutINS4_7SwizzleILi3ELi4ELi3EEENS4_18smem_ptr_flag_bitsILi16EEENST_INS5_IJNSA_ILi8EEESG_EEENS5_IJSG_SC_EEEEEEEvNS4_8identityENS4_23SM90_TMA_LOAD_MULTICASTES1B_vS1C_EENS_8epilogue10collective6detail29Sm90TmaWarpSpecializedAdapterINS1G_15DefaultEpilogueISI_SJ_SJ_NS1F_6thread17LinearCombinationISI_Li1EffLNS1K_9ScaleType4KindE0ELNS_15FloatRoundStyleE2ESI_EENS1_15EpilogueDefaultEEEEEvvEEEEvNT_6ParamsE --------------------------
	.section	.nv.shared._ZN7cutlass13device_kernelINS_4gemm6kernel13GemmUniversalIN4cute5tupleIJiiiiEEENS1_10collective13CollectiveMmaINS1_34MainloopSm90TmaGmmaWarpSpecializedILi4ENS5_IJNS4_1CILi2EEENSA_ILi1EEESC_EEENS1_32KernelTmaWarpSpecializedPingpongEEENS5_IJNSA_ILi64EEESG_SG_EEENS_6half_tENS5_IJlSC_lEEESI_SJ_NS4_8TiledMMAINS4_8MMA_AtomIJNS4_4SM904GMMA25MMA_64x64x16_F32F16F16_SSILNSN_5MajorE0ELSP_0ELNSN_7ScaleInE1ELSQ_1EEEEEENS4_6LayoutINS5_IJSC_SC_SC_EEENS5_IJNSA_ILi0EEESV_SV_EEEEENS5_IJNS4_10UnderscoreESY_SY_EEEEENS4_13SM90_TMA_LOADENS4_14ComposedLayoutINS4_7SwizzleILi3ELi4ELi3EEENS4_18smem_ptr_flag_bitsILi16EEENST_INS5_IJNSA_ILi8EEESG_EEENS5_IJSG_SC_EEEEEEEvNS4_8identityENS4_23SM90_TMA_LOAD_MULTICASTES1B_vS1C_EENS_8epilogue10collective6detail29Sm90TmaWarpSpecializedAdapterINS1G_15DefaultEpilogueISI_SJ_SJ_NS1F_6thread17LinearCombinationISI_Li1EffLNS1K_9ScaleType4KindE0ELNS_15FloatRoundStyleE2ESI_EENS1_15EpilogueDefaultEEEEEvvEEEEvNT_6ParamsE,"aw",@nobits
	.sectionflags	@""
	.align	16
	.zero		1024


//--------------------- .nv.shared.reserved.0     --------------------------
	.section	.nv.shared.reserved.0,"aw",@nobits
	.weak		__nv_reservedSMEM_offset_0_alias
	.size		__nv_reservedSMEM_offset_0_alias, 0, 0
	.other		__nv_reservedSMEM_offset_0_alias,@"STO_CUDA_RESERVED_SHARED STV_DEFAULT"
__nv_reservedSMEM_offset_0_alias:
	.zero		0


//--------------------- .nv.global                --------------------------
	.section	.nv.global,"aw",@nobits
.nv.global:
	.type		_ZN39_INTERNAL_7b9c0e46_4_k_cu_5673c33e_37854cute1_E,@object
	.size		_ZN39_INTERNAL_7b9c0e46_4_k_cu_5673c33e_37854cute1_E,(_ZN39_INTERNAL_7b9c0e46_4_k_cu_5673c33e_37854cuda3std3__45__cpo6cbeginE - _ZN39_INTERNAL_7b9c0e46_4_k_cu_5673c33e_37854cute1_E)
_ZN39_INTERNAL_7b9c0e46_4_k_cu_5673c33e_37854cute1_E:
	.zero		1
	.type		_ZN39_INTERNAL_7b9c0e46_4_k_cu_5673c33e_37854cuda3std3__45__cpo6cbeginE,@object
	.size		_ZN39_INTERNAL_7b9c0e46_4_k_cu_5673c33e_37854cuda3std3__45__cpo6cbeginE,(_ZN39_INTERNAL_7b9c0e46_4_k_cu_5673c33e_37854cuda3std3__48in_placeE - _ZN39_INTERNAL_7b9c0e46_4_k_cu_5673c33e_37854cuda3std3__45__cpo6cbeginE)
_ZN39_INTERNAL_7b9c0e46_4_k_cu_5673c33e_37854cuda3std3__45__cpo6cbeginE:
	.zero		1
	.type		_ZN39_INTERNAL_7b9c0e46_4_k_cu_5673c33e_37854cuda3std3__48in_placeE,@object
	.size		_ZN39_INTERNAL_7b9c0e46_4_k_cu_5673c33e_37854cuda3std3__48in_placeE,(_ZN39_INTERNAL_7b9c0e46_4_k_cu_5673c33e_37854cuda3std6ranges3__45__cpo9iter_moveE - _ZN39_INTERNAL_7b9c0e46_4_k_cu_5673c33e_37854cuda3std3__48in_placeE)
_ZN39_INTERNAL_7b9c0e46_4_k_cu_5673c33e_37854cuda3std3__48in_placeE:
	.zero		1
	.type		_ZN39_INTERNAL_7b9c0e46_4_k_cu_5673c33e_37854cuda3std6ranges3__45__cpo9iter_moveE,@object
	.size		_ZN39_INTERNAL_7b9c0e46_4_k_cu_5673c33e_37854cuda3std6ranges3__45__cpo9iter_moveE,(_ZN39_INTERNAL_7b9c0e46_4_k_cu_5673c33e_37854cuda3std3__45__cpo5beginE - _ZN39_INTERNAL_7b9c0e46_4_k_cu_5673c33e_37854cuda3std6ranges3__45__cpo9iter_moveE)
_ZN39_INTERNAL_7b9c0e46_4_k_cu_5673c33e_37854cuda3std6ranges3__45__cpo9iter_moveE:
	.zero		1
	.type		_ZN39_INTERNAL_7b9c0e46_4_k_cu_5673c33e_37854cuda3std3__45__cpo5beginE,@object
	.size		_ZN39_INTERNAL_7b9c0e46_4_k_cu_5673c33e_37854cuda3std3__45__cpo5beginE,(_ZN39_INTERNAL_7b9c0e46_4_k_cu_5673c33e_37854cuda3std3__441_GLOBAL__N__7b9c0e46_4_k_cu_5673c33e_37856ignoreE - _ZN39_INTERNAL_7b9c0e46_4_k_cu_5673c33e_37854cuda3std3__45__cpo5beginE)
_ZN39_INTERNAL_7b9c0e46_4_k_cu_5673c33e_37854cuda3std3__45__cpo5beginE:
	.zero		1
	.type		_ZN39_INTERNAL_7b9c0e46_4_k_cu_5673c33e_37854cuda3std3__441_GLOBAL__N__7b9c0e46_4_k_cu_5673c33e_37856ignoreE,@object
	.size		_ZN39_INTERNAL_7b9c0e46_4_k_cu_5673c33e_37854cuda3std3__441_GLOBAL__N__7b9c0e46_4_k_cu_5673c33e_37856ignoreE,(_ZN39_INTERNAL_7b9c0e46_4_k_cu_5673c33e_37854cute7productE - _ZN39_INTERNAL_7b9c0e46_4_k_cu_5673c33e_37854cuda3std3__441_GLOBAL__N__7b9c0e46_4_k_cu_5673c33e_37856ignoreE)
_ZN39_INTERNAL_7b9c0e46_4_k_cu_5673c33e_37854cuda3std3__441_GLOBAL__N__7b9c0e46_4_k_cu_5673c33e_37856ignoreE:
	.zero		1
	.type		_ZN39_INTERNAL_7b9c0e46_4_k_cu_5673c33e_37854cute7productE,@object
	.size		_ZN39_INTERNAL_7b9c0e46_4_k_cu_5673c33e_37854cute7productE,(_ZN39_INTERNAL_7b9c0e46_4_k_cu_5673c33e_37854cuda3std3__45__cpo3endE - _ZN39_INTERNAL_7b9c0e46_4_k_cu_5673c33e_37854cute7productE)
_ZN39_INTERNAL_7b9c0e46_4_k_cu_5673c33e_37854cute7productE:
	.zero		1
	.type		_ZN39_INTERNAL_7b9c0e46_4_k_cu_5673c33e_37854cuda3std3__45__cpo3endE,@object
	.size		_ZN39_INTERNAL_7b9c0e46_4_k_cu_5673c33e_37854cuda3std3__45__cpo3endE,(_ZN39_INTERNAL_7b9c0e46_4_k_cu_5673c33e_37854cuda3std3__419piecewise_constructE - _ZN39_INTERNAL_7b9c0e46_4_k_cu_5673c33e_37854cuda3std3__45__cpo3endE)
_ZN39_INTERNAL_7b9c0e46_4_k_cu_5673c33e_37854cuda3std3__45__cpo3endE:
	.zero		1
	.type		_ZN39_INTERNAL_7b9c0e46_4_k_cu_5673c33e_37854cuda3std3__419piecewise_constructE,@object
	.size		_ZN39_INTERNAL_7b9c0e46_4_k_cu_5673c33e_37854cuda3std3__419piecewise_constructE,(_ZN39_INTERNAL_7b9c0e46_4_k_cu_5673c33e_37854cuda3std3__45__cpo4cendE - _ZN39_INTERNAL_7b9c0e46_4_k_cu_5673c33e_37854cuda3std3__419piecewise_constructE)
_ZN39_INTERNAL_7b9c0e46_4_k_cu_5673c33e_37854cuda3std3__419piecewise_constructE:
	.zero		1
	.type		_ZN39_INTERNAL_7b9c0e46_4_k_cu_5673c33e_37854cuda3std3__45__cpo4cendE,@object
	.size		_ZN39_INTERNAL_7b9c0e46_4_k_cu_5673c33e_37854cuda3std3__45__cpo4cendE,(_ZN39_INTERNAL_7b9c0e46_4_k_cu_5673c33e_37854cuda3std6ranges3__45__cpo4swapE - _ZN39_INTERNAL_7b9c0e46_4_k_cu_5673c33e_37854cuda3std3__45__cpo4cendE)
_ZN39_INTERNAL_7b9c0e46_4_k_cu_5673c33e_37854cuda3std3__45__cpo4cendE:
	.zero		1
	.type		_ZN39_INTERNAL_7b9c0e46_4_k_cu_5673c33e_37854cuda3std6ranges3__45__cpo4swapE,@object
	.size		_ZN39_INTERNAL_7b9c0e46_4_k_cu_5673c33e_37854cuda3std6ranges3__45__cpo4swapE,(.L_8 - _ZN39_INTERNAL_7b9c0e46_4_k_cu_5673c33e_37854cuda3std6ranges3__45__cpo4swapE)
_ZN39_INTERNAL_7b9c0e46_4_k_cu_5673c33e_37854cuda3std6ranges3__45__cpo4swapE:
	.zero		1
.L_8:


//--------------------- .nv.constant0._ZN7cutlass13device_kernelINS_4gemm6kernel13GemmUniversalIN4cute5tupleIJiiiiEEENS1_10collective13CollectiveMmaINS1_34MainloopSm90TmaGmmaWarpSpecializedILi4ENS5_IJNS4_1CILi2EEENSA_ILi1EEESC_EEENS1_32KernelTmaWarpSpecializedPingpongEEENS5_IJNSA_ILi64EEESG_SG_EEENS_6half_tENS5_IJlSC_lEEESI_SJ_NS4_8TiledMMAINS4_8MMA_AtomIJNS4_4SM904GMMA25MMA_64x64x16_F32F16F16_SSILNSN_5MajorE0ELSP_0ELNSN_7ScaleInE1ELSQ_1EEEEEENS4_6LayoutINS5_IJSC_SC_SC_EEENS5_IJNSA_ILi0EEESV_SV_EEEEENS5_IJNS4_10UnderscoreESY_SY_EEEEENS4_13SM90_TMA_LOADENS4_14ComposedLayoutINS4_7SwizzleILi3ELi4ELi3EEENS4_18smem_ptr_flag_bitsILi16EEENST_INS5_IJNSA_ILi8EEESG_EEENS5_IJSG_SC_EEEEEEEvNS4_8identityENS4_23SM90_TMA_LOAD_MULTICASTES1B_vS1C_EENS_8epilogue10collective6detail29Sm90TmaWarpSpecializedAdapterINS1G_15DefaultEpilogueISI_SJ_SJ_NS1F_6thread17LinearCombinationISI_Li1EffLNS1K_9ScaleType4KindE0ELNS_15FloatRoundStyleE2ESI_EENS1_15EpilogueDefaultEEEEEvvEEEEvNT_6ParamsE --------------------------
	.section	.nv.constant0._ZN7cutlass13device_kernelINS_4gemm6kernel13GemmUniversalIN4cute5tupleIJiiiiEEENS1_10collective13CollectiveMmaINS1_34MainloopSm90TmaGmmaWarpSpecializedILi4ENS5_IJNS4_1CILi2EEENSA_ILi1EEESC_EEENS1_32KernelTmaWarpSpecializedPingpongEEENS5_IJNSA_ILi64EEESG_SG_EEENS_6half_tENS5_IJlSC_lEEESI_SJ_NS4_8TiledMMAINS4_8MMA_AtomIJNS4_4SM904GMMA25MMA_64x64x16_F32F16F16_SSILNSN_5MajorE0ELSP_0ELNSN_7ScaleInE1ELSQ_1EEEEEENS4_6LayoutINS5_IJSC_SC_SC_EEENS5_IJNSA_ILi0EEESV_SV_EEEEENS5_IJNS4_10UnderscoreESY_SY_EEEEENS4_13SM90_TMA_LOADENS4_14ComposedLayoutINS4_7SwizzleILi3ELi4ELi3EEENS4_18smem_ptr_flag_bitsILi16EEENST_INS5_IJNSA_ILi8EEESG_EEENS5_IJSG_SC_EEEEEEEvNS4_8identityENS4_23SM90_TMA_LOAD_MULTICASTES1B_vS1C_EENS_8epilogue10collective6detail29Sm90TmaWarpSpecializedAdapterINS1G_15DefaultEpilogueISI_SJ_SJ_NS1F_6thread17LinearCombinationISI_Li1EffLNS1K_9ScaleType4KindE0ELNS_15FloatRoundStyleE2ESI_EENS1_15EpilogueDefaultEEEEEvvEEEEvNT_6ParamsE,"a",@progbits
	.sectionflags	@""
	.align	4
.nv.constant0._ZN7cutlass13device_kernelINS_4gemm6kernel13GemmUniversalIN4cute5tupleIJiiiiEEENS1_10collective13CollectiveMmaINS1_34MainloopSm90TmaGmmaWarpSpecializedILi4ENS5_IJNS4_1CILi2EEENSA_ILi1EEESC_EEENS1_32KernelTmaWarpSpecializedPingpongEEENS5_IJNSA_ILi64EEESG_SG_EEENS_6half_tENS5_IJlSC_lEEESI_SJ_NS4_8TiledMMAINS4_8MMA_AtomIJNS4_4SM904GMMA25MMA_64x64x16_F32F16F16_SSILNSN_5MajorE0ELSP_0ELNSN_7ScaleInE1ELSQ_1EEEEEENS4_6LayoutINS5_IJSC_SC_SC_EEENS5_IJNSA_ILi0EEESV_SV_EEEEENS5_IJNS4_10UnderscoreESY_SY_EEEEENS4_13SM90_TMA_LOADENS4_14ComposedLayoutINS4_7SwizzleILi3ELi4ELi3EEENS4_18smem_ptr_flag_bitsILi16EEENST_INS5_IJNSA_ILi8EEESG_EEENS5_IJSG_SC_EEEEEEEvNS4_8identityENS4_23SM90_TMA_LOAD_MULTICASTES1B_vS1C_EENS_8epilogue10collective6detail29Sm90TmaWarpSpecializedAdapterINS1G_15DefaultEpilogueISI_SJ_SJ_NS1F_6thread17LinearCombinationISI_Li1EffLNS1K_9ScaleType4KindE0ELNS_15FloatRoundStyleE2ESI_EENS1_15EpilogueDefaultEEEEEvvEEEEvNT_6ParamsE:
	.zero		1664


//--------------------- SYMBOLS --------------------------

	.type		.nv.reservedSmem.offset0,@object
	.size		.nv.reservedSmem.offset0,0x4
	.type		__assertfail,@function
